//
// Generated by NVIDIA NVVM Compiler
//
// Compiler Build ID: CL-36424714
// Cuda compilation tools, release 13.0, V13.0.88
// Based on NVVM 20.0.0
//

.version 9.0
.target sm_100
.address_size 64

	// .globl	_Z9obracanieP11WIERZCHOLEKf
.global .align 4 .b8 __cudart_i2opi_f[24] = {65, 144, 67, 60, 153, 149, 98, 219, 192, 221, 52, 245, 209, 87, 39, 252, 41, 21, 68, 78, 110, 131, 249, 162};

.visible .entry _Z9obracanieP11WIERZCHOLEKf(
	.param .u64 .ptr .align 1 _Z9obracanieP11WIERZCHOLEKf_param_0,
	.param .f32 _Z9obracanieP11WIERZCHOLEKf_param_1
)
{
	.local .align 4 .b8 	__local_depot0[28];
	.reg .b64 	%SP;
	.reg .b64 	%SPL;
	.reg .pred 	%p<34>;
	.reg .b32 	%r<160>;
	.reg .b32 	%f<95>;
	.reg .b64 	%rd<79>;
	.reg .b64 	%fd<9>;

	mov.u64 	%SPL, __local_depot0;
	ld.param.u64 	%rd31, [_Z9obracanieP11WIERZCHOLEKf_param_0];
	ld.param.f32 	%f20, [_Z9obracanieP11WIERZCHOLEKf_param_1];
	add.u64 	%rd1, %SPL, 0;
	mov.u32 	%r55, %ntid.x;
	mov.u32 	%r56, %ctaid.x;
	mov.u32 	%r57, %tid.x;
	mad.lo.s32 	%r1, %r55, %r56, %r57;
	setp.gt.s32 	%p1, %r1, 9999999;
	@%p1 bra 	$L__BB0_34;
	cvta.to.global.u64 	%rd33, %rd31;
	mul.wide.s32 	%rd34, %r1, 8;
	add.s64 	%rd2, %rd33, %rd34;
	ld.global.f32 	%f1, [%rd2];
	mul.f32 	%f21, %f20, 0f3F22F983;
	cvt.rni.s32.f32 	%r159, %f21;
	cvt.rn.f32.s32 	%f22, %r159;
	fma.rn.f32 	%f23, %f22, 0fBFC90FDA, %f20;
	fma.rn.f32 	%f24, %f22, 0fB3A22168, %f23;
	fma.rn.f32 	%f94, %f22, 0fA7C234C5, %f24;
	abs.f32 	%f3, %f20;
	setp.ltu.f32 	%p2, %f3, 0f47CE4780;
	mov.u32 	%r147, %r159;
	mov.f32 	%f91, %f94;
	@%p2 bra 	$L__BB0_9;
	setp.neu.f32 	%p3, %f3, 0f7F800000;
	@%p3 bra 	$L__BB0_4;
	mov.f32 	%f27, 0f00000000;
	mul.rn.f32 	%f91, %f20, %f27;
	mov.b32 	%r147, 0;
	bra.uni 	$L__BB0_9;
$L__BB0_4:
	mov.b32 	%r3, %f20;
	shl.b32 	%r59, %r3, 8;
	or.b32  	%r4, %r59, -2147483648;
	mov.b64 	%rd69, 0;
	mov.b32 	%r144, 0;
	mov.u64 	%rd67, __cudart_i2opi_f;
	mov.u64 	%rd68, %rd1;
$L__BB0_5:
	.pragma "nounroll";
	ld.global.nc.u32 	%r60, [%rd67];
	mad.wide.u32 	%rd37, %r60, %r4, %rd69;
	shr.u64 	%rd69, %rd37, 32;
	st.local.u32 	[%rd68], %rd37;
	add.s32 	%r144, %r144, 1;
	add.s64 	%rd68, %rd68, 4;
	add.s64 	%rd67, %rd67, 4;
	setp.ne.s32 	%p4, %r144, 6;
	@%p4 bra 	$L__BB0_5;
	shr.u32 	%r61, %r3, 23;
	st.local.u32 	[%rd1+24], %rd69;
	and.b32  	%r7, %r61, 31;
	and.b32  	%r62, %r61, 224;
	add.s32 	%r63, %r62, -128;
	shr.u32 	%r64, %r63, 5;
	mul.wide.u32 	%rd38, %r64, 4;
	sub.s64 	%rd9, %rd1, %rd38;
	ld.local.u32 	%r145, [%rd9+24];
	ld.local.u32 	%r146, [%rd9+20];
	setp.eq.s32 	%p5, %r7, 0;
	@%p5 bra 	$L__BB0_8;
	shf.l.wrap.b32 	%r145, %r146, %r145, %r7;
	ld.local.u32 	%r65, [%rd9+16];
	shf.l.wrap.b32 	%r146, %r65, %r146, %r7;
$L__BB0_8:
	shr.u32 	%r66, %r145, 30;
	shf.l.wrap.b32 	%r67, %r146, %r145, 2;
	shl.b32 	%r68, %r146, 2;
	shr.u32 	%r69, %r67, 31;
	add.s32 	%r70, %r69, %r66;
	neg.s32 	%r71, %r70;
	setp.lt.s32 	%p6, %r3, 0;
	selp.b32 	%r147, %r71, %r70, %p6;
	xor.b32  	%r72, %r67, %r3;
	shr.s32 	%r73, %r67, 31;
	xor.b32  	%r74, %r73, %r67;
	xor.b32  	%r75, %r73, %r68;
	cvt.u64.u32 	%rd39, %r74;
	shl.b64 	%rd40, %rd39, 32;
	cvt.u64.u32 	%rd41, %r75;
	or.b64  	%rd42, %rd40, %rd41;
	cvt.rn.f64.s64 	%fd1, %rd42;
	mul.f64 	%fd2, %fd1, 0d3BF921FB54442D19;
	cvt.rn.f32.f64 	%f25, %fd2;
	neg.f32 	%f26, %f25;
	setp.lt.s32 	%p7, %r72, 0;
	selp.f32 	%f91, %f26, %f25, %p7;
$L__BB0_9:
	setp.ltu.f32 	%p8, %f3, 0f47CE4780;
	add.s32 	%r77, %r147, 1;
	mul.rn.f32 	%f28, %f91, %f91;
	and.b32  	%r78, %r147, 1;
	setp.eq.b32 	%p9, %r78, 1;
	selp.f32 	%f29, %f91, 0f3F800000, %p9;
	fma.rn.f32 	%f30, %f28, %f29, 0f00000000;
	fma.rn.f32 	%f31, %f28, 0f37CBAC00, 0fBAB607ED;
	selp.f32 	%f32, 0fB94D4153, %f31, %p9;
	selp.f32 	%f33, 0f3C0885E4, 0f3D2AAABB, %p9;
	fma.rn.f32 	%f34, %f32, %f28, %f33;
	selp.f32 	%f35, 0fBE2AAAA8, 0fBEFFFFFF, %p9;
	fma.rn.f32 	%f36, %f34, %f28, %f35;
	fma.rn.f32 	%f37, %f36, %f30, %f29;
	and.b32  	%r79, %r77, 2;
	setp.eq.s32 	%p10, %r79, 0;
	mov.f32 	%f38, 0f00000000;
	sub.f32 	%f39, %f38, %f37;
	selp.f32 	%f7, %f37, %f39, %p10;
	ld.global.f32 	%f8, [%rd2+4];
	mov.u32 	%r151, %r159;
	mov.f32 	%f92, %f94;
	@%p8 bra 	$L__BB0_17;
	setp.neu.f32 	%p11, %f3, 0f7F800000;
	@%p11 bra 	$L__BB0_12;
	mov.f32 	%f42, 0f00000000;
	mul.rn.f32 	%f92, %f20, %f42;
	mov.b32 	%r151, 0;
	bra.uni 	$L__BB0_17;
$L__BB0_12:
	mov.b32 	%r16, %f20;
	shl.b32 	%r81, %r16, 8;
	or.b32  	%r17, %r81, -2147483648;
	mov.b64 	%rd72, 0;
	mov.b32 	%r148, 0;
	mov.u64 	%rd70, __cudart_i2opi_f;
	mov.u64 	%rd71, %rd1;
$L__BB0_13:
	.pragma "nounroll";
	ld.global.nc.u32 	%r82, [%rd70];
	mad.wide.u32 	%rd45, %r82, %r17, %rd72;
	shr.u64 	%rd72, %rd45, 32;
	st.local.u32 	[%rd71], %rd45;
	add.s32 	%r148, %r148, 1;
	add.s64 	%rd71, %rd71, 4;
	add.s64 	%rd70, %rd70, 4;
	setp.ne.s32 	%p12, %r148, 6;
	@%p12 bra 	$L__BB0_13;
	shr.u32 	%r83, %r16, 23;
	st.local.u32 	[%rd1+24], %rd72;
	and.b32  	%r20, %r83, 31;
	and.b32  	%r84, %r83, 224;
	add.s32 	%r85, %r84, -128;
	shr.u32 	%r86, %r85, 5;
	mul.wide.u32 	%rd46, %r86, 4;
	sub.s64 	%rd16, %rd1, %rd46;
	ld.local.u32 	%r149, [%rd16+24];
	ld.local.u32 	%r150, [%rd16+20];
	setp.eq.s32 	%p13, %r20, 0;
	@%p13 bra 	$L__BB0_16;
	shf.l.wrap.b32 	%r149, %r150, %r149, %r20;
	ld.local.u32 	%r87, [%rd16+16];
	shf.l.wrap.b32 	%r150, %r87, %r150, %r20;
$L__BB0_16:
	shr.u32 	%r88, %r149, 30;
	shf.l.wrap.b32 	%r89, %r150, %r149, 2;
	shl.b32 	%r90, %r150, 2;
	shr.u32 	%r91, %r89, 31;
	add.s32 	%r92, %r91, %r88;
	neg.s32 	%r93, %r92;
	setp.lt.s32 	%p14, %r16, 0;
	selp.b32 	%r151, %r93, %r92, %p14;
	xor.b32  	%r94, %r89, %r16;
	shr.s32 	%r95, %r89, 31;
	xor.b32  	%r96, %r95, %r89;
	xor.b32  	%r97, %r95, %r90;
	cvt.u64.u32 	%rd47, %r96;
	shl.b64 	%rd48, %rd47, 32;
	cvt.u64.u32 	%rd49, %r97;
	or.b64  	%rd50, %rd48, %rd49;
	cvt.rn.f64.s64 	%fd3, %rd50;
	mul.f64 	%fd4, %fd3, 0d3BF921FB54442D19;
	cvt.rn.f32.f64 	%f40, %fd4;
	neg.f32 	%f41, %f40;
	setp.lt.s32 	%p15, %r94, 0;
	selp.f32 	%f92, %f41, %f40, %p15;
$L__BB0_17:
	setp.ltu.f32 	%p16, %f3, 0f47CE4780;
	mul.rn.f32 	%f43, %f92, %f92;
	and.b32  	%r99, %r151, 1;
	setp.eq.b32 	%p17, %r99, 1;
	selp.f32 	%f44, 0f3F800000, %f92, %p17;
	fma.rn.f32 	%f45, %f43, %f44, 0f00000000;
	fma.rn.f32 	%f46, %f43, 0f37CBAC00, 0fBAB607ED;
	selp.f32 	%f47, %f46, 0fB94D4153, %p17;
	selp.f32 	%f48, 0f3D2AAABB, 0f3C0885E4, %p17;
	fma.rn.f32 	%f49, %f47, %f43, %f48;
	selp.f32 	%f50, 0fBEFFFFFF, 0fBE2AAAA8, %p17;
	fma.rn.f32 	%f51, %f49, %f43, %f50;
	fma.rn.f32 	%f52, %f51, %f45, %f44;
	and.b32  	%r100, %r151, 2;
	setp.eq.s32 	%p18, %r100, 0;
	mov.f32 	%f53, 0f00000000;
	sub.f32 	%f54, %f53, %f52;
	selp.f32 	%f55, %f52, %f54, %p18;
	mul.f32 	%f56, %f8, %f55;
	mul.f32 	%f57, %f1, %f7;
	sub.f32 	%f12, %f57, %f56;
	mov.u32 	%r155, %r159;
	mov.f32 	%f93, %f94;
	@%p16 bra 	$L__BB0_25;
	setp.neu.f32 	%p19, %f3, 0f7F800000;
	@%p19 bra 	$L__BB0_20;
	mov.f32 	%f60, 0f00000000;
	mul.rn.f32 	%f93, %f20, %f60;
	mov.b32 	%r155, 0;
	bra.uni 	$L__BB0_25;
$L__BB0_20:
	mov.b32 	%r29, %f20;
	shl.b32 	%r102, %r29, 8;
	or.b32  	%r30, %r102, -2147483648;
	mov.b64 	%rd75, 0;
	mov.b32 	%r152, 0;
	mov.u64 	%rd73, __cudart_i2opi_f;
	mov.u64 	%rd74, %rd1;
$L__BB0_21:
	.pragma "nounroll";
	ld.global.nc.u32 	%r103, [%rd73];
	mad.wide.u32 	%rd53, %r103, %r30, %rd75;
	shr.u64 	%rd75, %rd53, 32;
	st.local.u32 	[%rd74], %rd53;
	add.s32 	%r152, %r152, 1;
	add.s64 	%rd74, %rd74, 4;
	add.s64 	%rd73, %rd73, 4;
	setp.ne.s32 	%p20, %r152, 6;
	@%p20 bra 	$L__BB0_21;
	shr.u32 	%r104, %r29, 23;
	st.local.u32 	[%rd1+24], %rd75;
	and.b32  	%r33, %r104, 31;
	and.b32  	%r105, %r104, 224;
	add.s32 	%r106, %r105, -128;
	shr.u32 	%r107, %r106, 5;
	mul.wide.u32 	%rd54, %r107, 4;
	sub.s64 	%rd23, %rd1, %rd54;
	ld.local.u32 	%r153, [%rd23+24];
	ld.local.u32 	%r154, [%rd23+20];
	setp.eq.s32 	%p21, %r33, 0;
	@%p21 bra 	$L__BB0_24;
	shf.l.wrap.b32 	%r153, %r154, %r153, %r33;
	ld.local.u32 	%r108, [%rd23+16];
	shf.l.wrap.b32 	%r154, %r108, %r154, %r33;
$L__BB0_24:
	shr.u32 	%r109, %r153, 30;
	shf.l.wrap.b32 	%r110, %r154, %r153, 2;
	shl.b32 	%r111, %r154, 2;
	shr.u32 	%r112, %r110, 31;
	add.s32 	%r113, %r112, %r109;
	neg.s32 	%r114, %r113;
	setp.lt.s32 	%p22, %r29, 0;
	selp.b32 	%r155, %r114, %r113, %p22;
	xor.b32  	%r115, %r110, %r29;
	shr.s32 	%r116, %r110, 31;
	xor.b32  	%r117, %r116, %r110;
	xor.b32  	%r118, %r116, %r111;
	cvt.u64.u32 	%rd55, %r117;
	shl.b64 	%rd56, %rd55, 32;
	cvt.u64.u32 	%rd57, %r118;
	or.b64  	%rd58, %rd56, %rd57;
	cvt.rn.f64.s64 	%fd5, %rd58;
	mul.f64 	%fd6, %fd5, 0d3BF921FB54442D19;
	cvt.rn.f32.f64 	%f58, %fd6;
	neg.f32 	%f59, %f58;
	setp.lt.s32 	%p23, %r115, 0;
	selp.f32 	%f93, %f59, %f58, %p23;
$L__BB0_25:
	setp.ltu.f32 	%p24, %f3, 0f47CE4780;
	mul.rn.f32 	%f61, %f93, %f93;
	and.b32  	%r120, %r155, 1;
	setp.eq.b32 	%p25, %r120, 1;
	selp.f32 	%f62, 0f3F800000, %f93, %p25;
	fma.rn.f32 	%f63, %f61, %f62, 0f00000000;
	fma.rn.f32 	%f64, %f61, 0f37CBAC00, 0fBAB607ED;
	selp.f32 	%f65, %f64, 0fB94D4153, %p25;
	selp.f32 	%f66, 0f3D2AAABB, 0f3C0885E4, %p25;
	fma.rn.f32 	%f67, %f65, %f61, %f66;
	selp.f32 	%f68, 0fBEFFFFFF, 0fBE2AAAA8, %p25;
	fma.rn.f32 	%f69, %f67, %f61, %f68;
	fma.rn.f32 	%f70, %f69, %f63, %f62;
	and.b32  	%r121, %r155, 2;
	setp.eq.s32 	%p26, %r121, 0;
	mov.f32 	%f71, 0f00000000;
	sub.f32 	%f72, %f71, %f70;
	selp.f32 	%f73, %f70, %f72, %p26;
	mul.f32 	%f16, %f1, %f73;
	@%p24 bra 	$L__BB0_33;
	setp.neu.f32 	%p27, %f3, 0f7F800000;
	@%p27 bra 	$L__BB0_28;
	mov.f32 	%f76, 0f00000000;
	mul.rn.f32 	%f94, %f20, %f76;
	mov.b32 	%r159, 0;
	bra.uni 	$L__BB0_33;
$L__BB0_28:
	mov.b32 	%r42, %f20;
	shl.b32 	%r123, %r42, 8;
	or.b32  	%r43, %r123, -2147483648;
	mov.b64 	%rd78, 0;
	mov.b32 	%r156, 0;
	mov.u64 	%rd76, __cudart_i2opi_f;
	mov.u64 	%rd77, %rd1;
$L__BB0_29:
	.pragma "nounroll";
	ld.global.nc.u32 	%r124, [%rd76];
	mad.wide.u32 	%rd61, %r124, %r43, %rd78;
	shr.u64 	%rd78, %rd61, 32;
	st.local.u32 	[%rd77], %rd61;
	add.s32 	%r156, %r156, 1;
	add.s64 	%rd77, %rd77, 4;
	add.s64 	%rd76, %rd76, 4;
	setp.ne.s32 	%p28, %r156, 6;
	@%p28 bra 	$L__BB0_29;
	shr.u32 	%r125, %r42, 23;
	st.local.u32 	[%rd1+24], %rd78;
	and.b32  	%r46, %r125, 31;
	and.b32  	%r126, %r125, 224;
	add.s32 	%r127, %r126, -128;
	shr.u32 	%r128, %r127, 5;
	mul.wide.u32 	%rd62, %r128, 4;
	sub.s64 	%rd30, %rd1, %rd62;
	ld.local.u32 	%r157, [%rd30+24];
	ld.local.u32 	%r158, [%rd30+20];
	setp.eq.s32 	%p29, %r46, 0;
	@%p29 bra 	$L__BB0_32;
	shf.l.wrap.b32 	%r157, %r158, %r157, %r46;
	ld.local.u32 	%r129, [%rd30+16];
	shf.l.wrap.b32 	%r158, %r129, %r158, %r46;
$L__BB0_32:
	shr.u32 	%r130, %r157, 30;
	shf.l.wrap.b32 	%r131, %r158, %r157, 2;
	shl.b32 	%r132, %r158, 2;
	shr.u32 	%r133, %r131, 31;
	add.s32 	%r134, %r133, %r130;
	neg.s32 	%r135, %r134;
	setp.lt.s32 	%p30, %r42, 0;
	selp.b32 	%r159, %r135, %r134, %p30;
	xor.b32  	%r136, %r131, %r42;
	shr.s32 	%r137, %r131, 31;
	xor.b32  	%r138, %r137, %r131;
	xor.b32  	%r139, %r137, %r132;
	cvt.u64.u32 	%rd63, %r138;
	shl.b64 	%rd64, %rd63, 32;
	cvt.u64.u32 	%rd65, %r139;
	or.b64  	%rd66, %rd64, %rd65;
	cvt.rn.f64.s64 	%fd7, %rd66;
	mul.f64 	%fd8, %fd7, 0d3BF921FB54442D19;
	cvt.rn.f32.f64 	%f74, %fd8;
	neg.f32 	%f75, %f74;
	setp.lt.s32 	%p31, %r136, 0;
	selp.f32 	%f94, %f75, %f74, %p31;
$L__BB0_33:
	add.s32 	%r141, %r159, 1;
	mul.rn.f32 	%f77, %f94, %f94;
	and.b32  	%r142, %r159, 1;
	setp.eq.b32 	%p32, %r142, 1;
	selp.f32 	%f78, %f94, 0f3F800000, %p32;
	fma.rn.f32 	%f79, %f77, %f78, 0f00000000;
	fma.rn.f32 	%f80, %f77, 0f37CBAC00, 0fBAB607ED;
	selp.f32 	%f81, 0fB94D4153, %f80, %p32;
	selp.f32 	%f82, 0f3C0885E4, 0f3D2AAABB, %p32;
	fma.rn.f32 	%f83, %f81, %f77, %f82;
	selp.f32 	%f84, 0fBE2AAAA8, 0fBEFFFFFF, %p32;
	fma.rn.f32 	%f85, %f83, %f77, %f84;
	fma.rn.f32 	%f86, %f85, %f79, %f78;
	and.b32  	%r143, %r141, 2;
	setp.eq.s32 	%p33, %r143, 0;
	mov.f32 	%f87, 0f00000000;
	sub.f32 	%f88, %f87, %f86;
	selp.f32 	%f89, %f86, %f88, %p33;
	fma.rn.f32 	%f90, %f8, %f89, %f16;
	st.global.f32 	[%rd2], %f12;
	st.global.f32 	[%rd2+4], %f90;
$L__BB0_34:
	ret;

}


// ===== COMPILED SASS (sm_100) =====

	.target	sm_100

	.elftype	@"ET_EXEC"


//--------------------- .note.nv.tkinfo           --------------------------
	.section	.note.nv.tkinfo,"",@"SHT_NOTE"
	.sectionflags	@"SHF_NOTE_NV_TKINFO"
	.tkinfo
        /*0018*/ 	.word	0x00000002
        /*0030*/ 	.string	""
        /*0030*/ 	.string	"ptxas"
        /*0030*/ 	.string	"Cuda compilation tools, release 13.0, V13.0.88"
        /*0030*/ 	.string	"Build cuda_13.0.r13.0/compiler.36424714_0"
        /*0030*/ 	.string	"-arch sm_100 -m 64 "



//--------------------- .note.nv.cuinfo           --------------------------
	.section	.note.nv.cuinfo,"",@"SHT_NOTE"
	.sectionflags	@"SHF_NOTE_NV_CUINFO"
        /*0018*/ 	.short	0x0002
        /*001a*/ 	.short	0x0064
        /*001c*/ 	.short	0x0082
	.zero		2


//--------------------- .nv.info                  --------------------------
	.section	.nv.info,"",@"SHT_CUDA_INFO"
	.align	4


	//----- nvinfo : EIATTR_REGCOUNT
	.align		4
        /*0000*/ 	.byte	0x04, 0x2f
        /*0002*/ 	.short	(.L_2 - .L_1)
	.align		4
.L_1:
        /*0004*/ 	.word	index@(_Z9obracanieP11WIERZCHOLEKf)
        /*0008*/ 	.word	0x0000001e


	//----- nvinfo : EIATTR_FRAME_SIZE
	.align		4
.L_2:
        /*000c*/ 	.byte	0x04, 0x11
        /*000e*/ 	.short	(.L_4 - .L_3)
	.align		4
.L_3:
        /*0010*/ 	.word	index@(_Z9obracanieP11WIERZCHOLEKf)
        /*0014*/ 	.word	0x00000000


	//----- nvinfo : EIATTR_MIN_STACK_SIZE
	.align		4
.L_4:
        /*0018*/ 	.byte	0x04, 0x12
        /*001a*/ 	.short	(.L_6 - .L_5)
	.align		4
.L_5:
        /*001c*/ 	.word	index@(_Z9obracanieP11WIERZCHOLEKf)
        /*0020*/ 	.word	0x00000000
.L_6:


//--------------------- .nv.compat                --------------------------
	.section	.nv.compat,"",@"SHT_CUDA_COMPAT_INFO"
	.align	4
        /*0000*/ 	.byte	0x02, 0x09, 0x00, 0x00, 0x02, 0x02, 0x01, 0x00, 0x02, 0x05, 0x05, 0x00, 0x03, 0x07, 0x01, 0x01
        /*0010*/ 	.byte	0x02, 0x03, 0x00, 0x00, 0x02, 0x06, 0x01, 0x00, 0x04, 0x0b, 0x08, 0x00, 0x01, 0x00, 0x00, 0x00
        /*0020*/ 	.byte	0x00, 0x00, 0x00, 0x00


//--------------------- .nv.info._Z9obracanieP11WIERZCHOLEKf --------------------------
	.section	.nv.info._Z9obracanieP11WIERZCHOLEKf,"",@"SHT_CUDA_INFO"
	.sectionflags	@""
	.align	4


	//----- nvinfo : EIATTR_CUDA_API_VERSION
	.align		4
        /*0000*/ 	.byte	0x04, 0x37
        /*0002*/ 	.short	(.L_8 - .L_7)
.L_7:
        /*0004*/ 	.word	0x00000082


	//----- nvinfo : EIATTR_KPARAM_INFO
	.align		4
.L_8:
        /*0008*/ 	.byte	0x04, 0x17
        /*000a*/ 	.short	(.L_10 - .L_9)
.L_9:
        /*000c*/ 	.word	0x00000000
        /*0010*/ 	.short	0x0001
        /*0012*/ 	.short	0x0008
        /*0014*/ 	.byte	0x00, 0xf0, 0x11, 0x00


	//----- nvinfo : EIATTR_KPARAM_INFO
	.align		4
.L_10:
        /*0018*/ 	.byte	0x04, 0x17
        /*001a*/ 	.short	(.L_12 - .L_11)
.L_11:
        /*001c*/ 	.word	0x00000000
        /*0020*/ 	.short	0x0000
        /*0022*/ 	.short	0x0000
        /*0024*/ 	.byte	0x00, 0xf5, 0x21, 0x00


	//----- nvinfo : EIATTR_SPARSE_MMA_MASK
	.align		4
.L_12:
        /*0028*/ 	.byte	0x03, 0x50
        /*002a*/ 	.short	0x0000


	//----- nvinfo : EIATTR_MAXREG_COUNT
	.align		4
        /*002c*/ 	.byte	0x03, 0x1b
        /*002e*/ 	.short	0x00ff


	//----- nvinfo : EIATTR_MERCURY_ISA_VERSION
	.align		4
        /*0030*/ 	.byte	0x03, 0x5f
        /*0032*/ 	.short	0x0101


	//----- nvinfo : EIATTR_VRC_CTA_INIT_COUNT
	.align		4
        /*0034*/ 	.byte	0x02, 0x4a
	.zero		1
	.zero		1


	//----- nvinfo : EIATTR_EXIT_INSTR_OFFSETS
	.align		4
        /*0038*/ 	.byte	0x04, 0x1c
        /*003a*/ 	.short	(.L_14 - .L_13)


	//   ....[0]....
.L_13:
        /*003c*/ 	.word	0x00000060


	//   ....[1]....
        /*0040*/ 	.word	0x00001da0


	//----- nvinfo : EIATTR_CBANK_PARAM_SIZE
	.align		4
.L_14:
        /*0044*/ 	.byte	0x03, 0x19
        /*0046*/ 	.short	0x000c


	//----- nvinfo : EIATTR_PARAM_CBANK
	.align		4
        /*0048*/ 	.byte	0x04, 0x0a
        /*004a*/ 	.short	(.L_16 - .L_15)
	.align		4
.L_15:
        /*004c*/ 	.word	index@(.nv.constant0._Z9obracanieP11WIERZCHOLEKf)
        /*0050*/ 	.short	0x0380
        /*0052*/ 	.short	0x000c


	//----- nvinfo : EIATTR_SW_WAR
	.align		4
.L_16:
        /*0054*/ 	.byte	0x04, 0x36
        /*0056*/ 	.short	(.L_18 - .L_17)
.L_17:
        /*0058*/ 	.word	0x00000008
.L_18:


//--------------------- .nv.callgraph             --------------------------
	.section	.nv.callgraph,"",@"SHT_CUDA_CALLGRAPH"
	.align	4
	.sectionentsize	8
	.align		4
        /*0000*/ 	.word	0x00000000
	.align		4
        /*0004*/ 	.word	0xffffffff
	.align		4
        /*0008*/ 	.word	0x00000000
	.align		4
        /*000c*/ 	.word	0xfffffffe
	.align		4
        /*0010*/ 	.word	0x00000000
	.align		4
        /*0014*/ 	.word	0xfffffffd
	.align		4
        /*0018*/ 	.word	0x00000000
	.align		4
        /*001c*/ 	.word	0xfffffffc


//--------------------- .nv.constant4             --------------------------
	.section	.nv.constant4,"a",@progbits
	.align	8
	.align		8
.nv.constant4:
        /*0000*/ 	.dword	__cudart_i2opi_f


//--------------------- .text._Z9obracanieP11WIERZCHOLEKf --------------------------
	.section	.text._Z9obracanieP11WIERZCHOLEKf,"ax",@progbits
	.align	128
        .global         _Z9obracanieP11WIERZCHOLEKf
        .type           _Z9obracanieP11WIERZCHOLEKf,@function
        .size           _Z9obracanieP11WIERZCHOLEKf,(.L_x_13 - _Z9obracanieP11WIERZCHOLEKf)
        .other          _Z9obracanieP11WIERZCHOLEKf,@"STO_CUDA_ENTRY STV_DEFAULT"
_Z9obracanieP11WIERZCHOLEKf:
.text._Z9obracanieP11WIERZCHOLEKf:
[----:B------:R-:W-:Y:S01]  /*0000*/  LDC R1, c[0x0][0x37c] ;  /* 0x0000df00ff017b82 */ /* 0x000fe20000000800 */
[----:B------:R-:W0:Y:S01]  /*0010*/  S2R R5, SR_CTAID.X ;  /* 0x0000000000057919 */ /* 0x000e220000002500 */
[----:B------:R-:W0:Y:S01]  /*0020*/  LDCU UR4, c[0x0][0x360] ;  /* 0x00006c00ff0477ac */ /* 0x000e220008000800 */
[----:B------:R-:W0:Y:S02]  /*0030*/  S2R R0, SR_TID.X ;  /* 0x0000000000007919 */ /* 0x000e240000002100 */
[----:B0-----:R-:W-:-:S05]  /*0040*/  IMAD R5, R5, UR4, R0 ;  /* 0x0000000405057c24 */ /* 0x001fca000f8e0200 */
[----:B------:R-:W-:-:S13]  /*0050*/  ISETP.GT.AND P0, PT, R5, 0x98967f, PT ;  /* 0x0098967f0500780c */ /* 0x000fda0003f04270 */
[----:B------:R-:W-:Y:S05]  /*0060*/  @P0 EXIT ;  /* 0x000000000000094d */ /* 0x000fea0003800000 */
[----:B------:R-:W0:Y:S01]  /*0070*/  LDC R6, c[0x0][0x388] ;  /* 0x0000e200ff067b82 */ /* 0x000e220000000800 */
[----:B------:R-:W1:Y:S07]  /*0080*/  LDCU.64 UR6, c[0x0][0x358] ;  /* 0x00006b00ff0677ac */ /* 0x000e6e0008000a00 */
[----:B------:R-:W2:Y:S01]  /*0090*/  LDC.64 R2, c[0x0][0x380] ;  /* 0x0000e000ff027b82 */ /* 0x000ea20000000a00 */
[----:B0-----:R-:W-:-:S06]  /*00a0*/  FMUL R0, R6, 0.63661974668502807617 ;  /* 0x3f22f98306007820 */ /* 0x001fcc0000400000 */
[----:B------:R-:W0:Y:S01]  /*00b0*/  F2I.NTZ R0, R0 ;  /* 0x0000000000007305 */ /* 0x000e220000203100 */
[----:B------:R-:W-:Y:S01]  /*00c0*/  FSETP.GE.AND P0, PT, |R6|, 105615, PT ;  /* 0x47ce47800600780b */ /* 0x000fe20003f06200 */
[----:B--2---:R-:W-:-:S05]  /*00d0*/  IMAD.WIDE R2, R5, 0x8, R2 ;  /* 0x0000000805027825 */ /* 0x004fca00078e0202 */
[----:B-1----:R1:W5:Y:S01]  /*00e0*/  LDG.E R5, desc[UR6][R2.64] ;  /* 0x0000000602057981 */ /* 0x002362000c1e1900 */
[----:B0-----:R-:W-:Y:S01]  /*00f0*/  I2FP.F32.S32 R7, R0 ;  /* 0x0000000000077245 */ /* 0x001fe20000201400 */
[----:B------:R-:W-:-:S04]  /*0100*/  IMAD.MOV.U32 R8, RZ, RZ, R0 ;  /* 0x000000ffff087224 */ /* 0x000fc800078e0000 */
[----:B------:R-:W-:-:S04]  /*0110*/  FFMA R4, R7, -1.5707962512969970703, R6 ;  /* 0xbfc90fda07047823 */ /* 0x000fc80000000006 */
[----:B------:R-:W-:-:S04]  /*0120*/  FFMA R4, R7, -7.5497894158615963534e-08, R4 ;  /* 0xb3a2216807047823 */ /* 0x000fc80000000004 */
[----:B------:R-:W-:Y:S01]  /*0130*/  FFMA R7, R7, -5.3903029534742383927e-15, R4 ;  /* 0xa7c234c507077823 */ /* 0x000fe20000000004 */
[----:B------:R-:W-:-:S03]  /*0140*/  P2R R4, PR, RZ, 0x1 ;  /* 0x00000001ff047803 */ /* 0x000fc60000000000 */
[----:B------:R-:W-:Y:S01]  /*0150*/  IMAD.MOV.U32 R12, RZ, RZ, R7 ;  /* 0x000000ffff0c7224 */ /* 0x000fe200078e0007 */
[----:B-1----:R-:W-:Y:S06]  /*0160*/  @!P0 BRA `(.L_x_0) ;  /* 0x0000000400708947 */ /* 0x002fec0003800000 */
[----:B------:R-:W-:-:S13]  /*0170*/  FSETP.NEU.AND P0, PT, |R6|, +INF , PT ;  /* 0x7f8000000600780b */ /* 0x000fda0003f0d200 */
[----:B------:R-:W-:Y:S01]  /*0180*/  @!P0 FMUL R12, RZ, R6 ;  /* 0x00000006ff0c8220 */ /* 0x000fe20000400000 */
[----:B------:R-:W-:Y:S01]  /*0190*/  @!P0 IMAD.MOV.U32 R0, RZ, RZ, RZ ;  /* 0x000000ffff008224 */ /* 0x000fe200078e00ff */
[----:B------:R-:W-:Y:S06]  /*01a0*/  @!P0 BRA `(.L_x_0) ;  /* 0x0000000400608947 */ /* 0x000fec0003800000 */
[----:B------:R-:W-:Y:S01]  /*01b0*/  IMAD.SHL.U32 R4, R6, 0x100, RZ ;  /* 0x0000010006047824 */ /* 0x000fe200078e00ff */
[----:B------:R-:W-:Y:S01]  /*01c0*/  CS2R R20, SRZ ;  /* 0x0000000000147805 */ /* 0x000fe2000001ff00 */
[----:B------:R-:W-:Y:S01]  /*01d0*/  IMAD.MOV.U32 R0, RZ, RZ, RZ ;  /* 0x000000ffff007224 */ /* 0x000fe200078e00ff */
[----:B------:R-:W0:Y:S02]  /*01e0*/  LDCU.64 UR8, c[0x4][URZ] ;  /* 0x01000000ff0877ac */ /* 0x000e240008000a00 */
[----:B------:R-:W-:Y:S01]  /*01f0*/  LOP3.LUT R4, R4, 0x80000000, RZ, 0xfc, !PT ;  /* 0x8000000004047812 */ /* 0x000fe200078efcff */
[----:B------:R-:W-:-:S06]  /*0200*/  UMOV UR4, URZ ;  /* 0x000000ff00047c82 */ /* 0x000fcc0008000000 */
.L_x_1:
[----:B0-----:R-:W-:Y:S02]  /*0210*/  IMAD.U32 R14, RZ, RZ, UR8 ;  /* 0x00000008ff0e7e24 */ /* 0x001fe4000f8e00ff */
[----:B------:R-:W-:-:S05]  /*0220*/  IMAD.U32 R15, RZ, RZ, UR9 ;  /* 0x00000009ff0f7e24 */ /* 0x000fca000f8e00ff */
[----:B------:R-:W2:Y:S01]  /*0230*/  LDG.E.CONSTANT R13, desc[UR6][R14.64] ;  /* 0x000000060e0d7981 */ /* 0x000ea2000c1e9900 */
[----:B------:R-:W-:Y:S01]  /*0240*/  UIADD3 UR4, UPT, UPT, UR4, 0x1, URZ ;  /* 0x0000000104047890 */ /* 0x000fe2000fffe0ff */
[C---:B------:R-:W-:Y:S01]  /*0250*/  ISETP.EQ.AND P0, PT, R20.reuse, RZ, PT ;  /* 0x000000ff1400720c */ /* 0x040fe20003f02270 */
[----:B------:R-:W-:Y:S01]  /*0260*/  UIADD3 UR8, UP1, UPT, UR8, 0x4, URZ ;  /* 0x0000000408087890 */ /* 0x000fe2000ff3e0ff */
[C---:B------:R-:W-:Y:S01]  /*0270*/  ISETP.EQ.AND P1, PT, R20.reuse, 0x4, PT ;  /* 0x000000041400780c */ /* 0x040fe20003f22270 */
[----:B------:R-:W-:Y:S01]  /*0280*/  UISETP.NE.AND UP0, UPT, UR4, 0x6, UPT ;  /* 0x000000060400788c */ /* 0x000fe2000bf05270 */
[C---:B------:R-:W-:Y:S01]  /*0290*/  ISETP.EQ.AND P3, PT, R20.reuse, 0xc, PT ;  /* 0x0000000c1400780c */ /* 0x040fe20003f62270 */
[----:B------:R-:W-:Y:S01]  /*02a0*/  UIADD3.X UR9, UPT, UPT, URZ, UR9, URZ, UP1, !UPT ;  /* 0x00000009ff097290 */ /* 0x000fe20008ffe4ff */
[C---:B------:R-:W-:Y:S02]  /*02b0*/  ISETP.EQ.AND P4, PT, R20.reuse, 0x10, PT ;  /* 0x000000101400780c */ /* 0x040fe40003f82270 */
[----:B------:R-:W-:Y:S01]  /*02c0*/  ISETP.EQ.AND P5, PT, R20, 0x14, PT ;  /* 0x000000141400780c */ /* 0x000fe20003fa2270 */
[----:B--2---:R-:W-:-:S03]  /*02d0*/  IMAD.WIDE.U32 R12, R13, R4, RZ ;  /* 0x000000040d0c7225 */ /* 0x004fc600078e00ff */
[----:B------:R-:W-:-:S04]  /*02e0*/  IADD3 R10, P2, PT, R12, R0, RZ ;  /* 0x000000000c0a7210 */ /* 0x000fc80007f5e0ff */
[----:B------:R-:W-:Y:S01]  /*02f0*/  IADD3.X R0, PT, PT, R13, R21, RZ, P2, !PT ;  /* 0x000000150d007210 */ /* 0x000fe200017fe4ff */
[--C-:B------:R-:W-:Y:S01]  /*0300*/  @P0 IMAD.MOV.U32 R9, RZ, RZ, R10.reuse ;  /* 0x000000ffff090224 */ /* 0x100fe200078e000a */
[C---:B------:R-:W-:Y:S01]  /*0310*/  ISETP.EQ.AND P2, PT, R20.reuse, 0x8, PT ;  /* 0x000000081400780c */ /* 0x040fe20003f42270 */
[--C-:B------:R-:W-:Y:S02]  /*0320*/  @P1 IMAD.MOV.U32 R11, RZ, RZ, R10.reuse ;  /* 0x000000ffff0b1224 */ /* 0x100fe400078e000a */
[--C-:B------:R-:W-:Y:S02]  /*0330*/  @P3 IMAD.MOV.U32 R17, RZ, RZ, R10.reuse ;  /* 0x000000ffff113224 */ /* 0x100fe400078e000a */
[--C-:B------:R-:W-:Y:S02]  /*0340*/  @P4 IMAD.MOV.U32 R18, RZ, RZ, R10.reuse ;  /* 0x000000ffff124224 */ /* 0x100fe400078e000a */
[----:B------:R-:W-:Y:S02]  /*0350*/  @P5 IMAD.MOV.U32 R19, RZ, RZ, R10 ;  /* 0x000000ffff135224 */ /* 0x000fe400078e000a */
[----:B------:R-:W-:-:S04]  /*0360*/  VIADD R20, R20, 0x4 ;  /* 0x0000000414147836 */ /* 0x000fc80000000000 */
[----:B------:R-:W-:Y:S01]  /*0370*/  @P2 IMAD.MOV.U32 R16, RZ, RZ, R10 ;  /* 0x000000ffff102224 */ /* 0x000fe200078e000a */
[----:B------:R-:W-:Y:S06]  /*0380*/  BRA.U UP0, `(.L_x_1) ;  /* 0xfffffffd00a07547 */ /* 0x000fec000b83ffff */
[----:B------:R-:W-:-:S04]  /*0390*/  SHF.R.U32.HI R10, RZ, 0x17, R6 ;  /* 0x00000017ff0a7819 */ /* 0x000fc80000011606 */
[C---:B------:R-:W-:Y:S02]  /*03a0*/  LOP3.LUT R4, R10.reuse, 0xe0, RZ, 0xc0, !PT ;  /* 0x000000e00a047812 */ /* 0x040fe400078ec0ff */
[----:B------:R-:W-:Y:S02]  /*03b0*/  LOP3.LUT P6, RZ, R10, 0x1f, RZ, 0xc0, !PT ;  /* 0x0000001f0aff7812 */ /* 0x000fe400078cc0ff */
[----:B------:R-:W-:-:S04]  /*03c0*/  IADD3 R4, PT, PT, R4, -0x80, RZ ;  /* 0xffffff8004047810 */ /* 0x000fc80007ffe0ff */
[----:B------:R-:W-:-:S05]  /*03d0*/  SHF.R.U32.HI R4, RZ, 0x5, R4 ;  /* 0x00000005ff047819 */ /* 0x000fca0000011604 */
[----:B------:R-:W-:-:S05]  /*03e0*/  IMAD.U32 R13, R4, -0x4, RZ ;  /* 0xfffffffc040d7824 */ /* 0x000fca00078e00ff */
[C---:B------:R-:W-:Y:S02]  /*03f0*/  ISETP.EQ.AND P3, PT, R13.reuse, -0x18, PT ;  /* 0xffffffe80d00780c */ /* 0x040fe40003f62270 */
[C---:B------:R-:W-:Y:S02]  /*0400*/  ISETP.EQ.AND P4, PT, R13.reuse, -0x14, PT ;  /* 0xffffffec0d00780c */ /* 0x040fe40003f82270 */
[C---:B------:R-:W-:Y:S02]  /*0410*/  ISETP.EQ.AND P0, PT, R13.reuse, -0x10, PT ;  /* 0xfffffff00d00780c */ /* 0x040fe40003f02270 */
[C---:B------:R-:W-:Y:S02]  /*0420*/  ISETP.EQ.AND P1, PT, R13.reuse, -0xc, PT ;  /* 0xfffffff40d00780c */ /* 0x040fe40003f22270 */
[C---:B------:R-:W-:Y:S02]  /*0430*/  ISETP.EQ.AND P2, PT, R13.reuse, -0x8, PT ;  /* 0xfffffff80d00780c */ /* 0x040fe40003f42270 */
[----:B------:R-:W-:-:S03]  /*0440*/  ISETP.EQ.AND P5, PT, R13, 0x4, PT ;  /* 0x000000040d00780c */ /* 0x000fc60003fa2270 */
[--C-:B------:R-:W-:Y:S01]  /*0450*/  @P3 IMAD.MOV.U32 R4, RZ, RZ, R9.reuse ;  /* 0x000000ffff043224 */ /* 0x100fe200078e0009 */
[C---:B------:R-:W-:Y:S01]  /*0460*/  ISETP.EQ.AND P3, PT, R13.reuse, -0x4, PT ;  /* 0xfffffffc0d00780c */ /* 0x040fe20003f62270 */
[----:B------:R-:W-:Y:S02]  /*0470*/  @P4 IMAD.MOV.U32 R12, RZ, RZ, R9 ;  /* 0x000000ffff0c4224 */ /* 0x000fe400078e0009 */
[--C-:B------:R-:W-:Y:S01]  /*0480*/  @P4 IMAD.MOV.U32 R4, RZ, RZ, R11.reuse ;  /* 0x000000ffff044224 */ /* 0x100fe200078e000b */
[----:B------:R-:W-:Y:S01]  /*0490*/  ISETP.EQ.AND P4, PT, R13, RZ, PT ;  /* 0x000000ff0d00720c */ /* 0x000fe20003f82270 */
[----:B------:R-:W-:Y:S02]  /*04a0*/  @P0 IMAD.MOV.U32 R12, RZ, RZ, R11 ;  /* 0x000000ffff0c0224 */ /* 0x000fe400078e000b */
[--C-:B------:R-:W-:Y:S01]  /*04b0*/  @P0 IMAD.MOV.U32 R4, RZ, RZ, R16.reuse ;  /* 0x000000ffff040224 */ /* 0x100fe200078e0010 */
[----:B------:R-:W-:Y:S01]  /*04c0*/  @P1 MOV R4, R17 ;  /* 0x0000001100041202 */ /* 0x000fe20000000f00 */
[----:B------:R-:W-:-:S02]  /*04d0*/  @P1 IMAD.MOV.U32 R12, RZ, RZ, R16 ;  /* 0x000000ffff0c1224 */ /* 0x000fc400078e0010 */
[----:B------:R-:W-:Y:S02]  /*04e0*/  @P2 IMAD.MOV.U32 R12, RZ, RZ, R17 ;  /* 0x000000ffff0c2224 */ /* 0x000fe400078e0011 */
[--C-:B------:R-:W-:Y:S02]  /*04f0*/  @P2 IMAD.MOV.U32 R4, RZ, RZ, R18.reuse ;  /* 0x000000ffff042224 */ /* 0x100fe400078e0012 */
[----:B------:R-:W-:Y:S02]  /*0500*/  @P3 IMAD.MOV.U32 R12, RZ, RZ, R18 ;  /* 0x000000ffff0c3224 */ /* 0x000fe400078e0012 */
[--C-:B------:R-:W-:Y:S02]  /*0510*/  @P3 IMAD.MOV.U32 R4, RZ, RZ, R19.reuse ;  /* 0x000000ffff043224 */ /* 0x100fe400078e0013 */
[----:B------:R-:W-:Y:S02]  /*0520*/  @P4 IMAD.MOV.U32 R12, RZ, RZ, R19 ;  /* 0x000000ffff0c4224 */ /* 0x000fe400078e0013 */
[----:B------:R-:W-:-:S02]  /*0530*/  @P4 IMAD.MOV.U32 R4, RZ, RZ, R0 ;  /* 0x000000ffff044224 */ /* 0x000fc400078e0000 */
[----:B------:R-:W-:Y:S01]  /*0540*/  @P5 IMAD.MOV.U32 R12, RZ, RZ, R0 ;  /* 0x000000ffff0c5224 */ /* 0x000fe200078e0000 */
[----:B------:R-:W-:Y:S06]  /*0550*/  @!P6 BRA `(.L_x_2) ;  /* 0x00000000002ce947 */ /* 0x000fec0003800000 */
[----:B------:R-:W-:Y:S01]  /*0560*/  @P0 MOV R14, R9 ;  /* 0x00000009000e0202 */ /* 0x000fe20000000f00 */
[----:B------:R-:W-:Y:S01]  /*0570*/  @P1 IMAD.MOV.U32 R14, RZ, RZ, R11 ;  /* 0x000000ffff0e1224 */ /* 0x000fe200078e000b */
[----:B------:R-:W-:Y:S01]  /*0580*/  ISETP.EQ.AND P0, PT, R13, 0x8, PT ;  /* 0x000000080d00780c */ /* 0x000fe20003f02270 */
[----:B------:R-:W-:Y:S01]  /*0590*/  @P2 IMAD.MOV.U32 R14, RZ, RZ, R16 ;  /* 0x000000ffff0e2224 */ /* 0x000fe200078e0010 */
[----:B------:R-:W-:Y:S01]  /*05a0*/  LOP3.LUT R13, R10, 0x1f, RZ, 0xc0, !PT ;  /* 0x0000001f0a0d7812 */ /* 0x000fe200078ec0ff */
[----:B------:R-:W-:Y:S02]  /*05b0*/  @P3 IMAD.MOV.U32 R14, RZ, RZ, R17 ;  /* 0x000000ffff0e3224 */ /* 0x000fe400078e0011 */
[----:B------:R-:W-:Y:S01]  /*05c0*/  @P4 IMAD.MOV.U32 R14, RZ, RZ, R18 ;  /* 0x000000ffff0e4224 */ /* 0x000fe200078e0012 */
[----:B------:R-:W-:Y:S01]  /*05d0*/  SHF.L.W.U32.HI R4, R12, R13, R4 ;  /* 0x0000000d0c047219 */ /* 0x000fe20000010e04 */
[----:B------:R-:W-:-:S06]  /*05e0*/  @P5 IMAD.MOV.U32 R14, RZ, RZ, R19 ;  /* 0x000000ffff0e5224 */ /* 0x000fcc00078e0013 */
[----:B------:R-:W-:-:S05]  /*05f0*/  @P0 IMAD.MOV.U32 R14, RZ, RZ, R0 ;  /* 0x000000ffff0e0224 */ /* 0x000fca00078e0000 */
[----:B------:R-:W-:-:S07]  /*0600*/  SHF.L.W.U32.HI R12, R14, R13, R12 ;  /* 0x0000000d0e0c7219 */ /* 0x000fce0000010e0c */
.L_x_2:
[C---:B------:R-:W-:Y:S01]  /*0610*/  SHF.L.W.U32.HI R21, R12.reuse, 0x2, R4 ;  /* 0x000000020c157819 */ /* 0x040fe20000010e04 */
[----:B------:R-:W-:Y:S01]  /*0620*/  IMAD.SHL.U32 R12, R12, 0x4, RZ ;  /* 0x000000040c0c7824 */ /* 0x000fe200078e00ff */
[----:B------:R-:W-:Y:S01]  /*0630*/  UMOV UR4, 0x54442d19 ;  /* 0x54442d1900047882 */ /* 0x000fe20000000000 */
[----:B------:R-:W-:Y:S01]  /*0640*/  UMOV UR5, 0x3bf921fb ;  /* 0x3bf921fb00057882 */ /* 0x000fe20000000000 */
[----:B------:R-:W-:Y:S02]  /*0650*/  SHF.R.S32.HI R0, RZ, 0x1f, R21 ;  /* 0x0000001fff007819 */ /* 0x000fe40000011415 */
[----:B------:R-:W-:Y:S02]  /*0660*/  ISETP.GE.AND P0, PT, R6, RZ, PT ;  /* 0x000000ff0600720c */ /* 0x000fe40003f06270 */
[C---:B------:R-:W-:Y:S02]  /*0670*/  LOP3.LUT R12, R0.reuse, R12, RZ, 0x3c, !PT ;  /* 0x0000000c000c7212 */ /* 0x040fe400078e3cff */
[----:B------:R-:W-:-:S02]  /*0680*/  LOP3.LUT R13, R0, R21, RZ, 0x3c, !PT ;  /* 0x00000015000d7212 */ /* 0x000fc400078e3cff */
[----:B------:R-:W-:Y:S02]  /*0690*/  SHF.R.U32.HI R0, RZ, 0x1e, R4 ;  /* 0x0000001eff007819 */ /* 0x000fe40000011604 */
[C---:B------:R-:W-:Y:S02]  /*06a0*/  LOP3.LUT R4, R21.reuse, R6, RZ, 0x3c, !PT ;  /* 0x0000000615047212 */ /* 0x040fe400078e3cff */
[----:B------:R-:W0:Y:S01]  /*06b0*/  I2F.F64.S64 R12, R12 ;  /* 0x0000000c000c7312 */ /* 0x000e220000301c00 */
[----:B------:R-:W-:Y:S02]  /*06c0*/  LEA.HI R0, R21, R0, RZ, 0x1 ;  /* 0x0000000015007211 */ /* 0x000fe400078f08ff */
[----:B------:R-:W-:Y:S02]  /*06d0*/  ISETP.GE.AND P1, PT, R4, RZ, PT ;  /* 0x000000ff0400720c */ /* 0x000fe40003f26270 */
[----:B------:R-:W-:-:S05]  /*06e0*/  IADD3 R4, PT, PT, -R0, RZ, RZ ;  /* 0x000000ff00047210 */ /* 0x000fca0007ffe1ff */
[----:B------:R-:W-:Y:S01]  /*06f0*/  @!P0 IMAD.MOV.U32 R0, RZ, RZ, R4 ;  /* 0x000000ffff008224 */ /* 0x000fe200078e0004 */
[----:B0-----:R-:W-:-:S10]  /*0700*/  DMUL R14, R12, UR4 ;  /* 0x000000040c0e7c28 */ /* 0x001fd40008000000 */
[----:B------:R-:W0:Y:S02]  /*0710*/  F2F.F32.F64 R14, R14 ;  /* 0x0000000e000e7310 */ /* 0x000e240000301000 */
[----:B0-----:R-:W-:-:S07]  /*0720*/  FSEL R12, -R14, R14, !P1 ;  /* 0x0000000e0e0c7208 */ /* 0x001fce0004800100 */
.L_x_0:
[----:B------:R-:W-:Y:S02]  /*0730*/  IMAD.MOV.U32 R10, RZ, RZ, 0x37cbac00 ;  /* 0x37cbac00ff0a7424 */ /* 0x000fe400078e00ff */
[----:B------:R-:W-:Y:S01]  /*0740*/  FMUL R13, R12, R12 ;  /* 0x0000000c0c0d7220 */ /* 0x000fe20000400000 */
[----:B------:R-:W-:Y:S01]  /*0750*/  LOP3.LUT R14, R0, 0x1, RZ, 0xc0, !PT ;  /* 0x00000001000e7812 */ /* 0x000fe200078ec0ff */
[----:B------:R-:W-:Y:S01]  /*0760*/  IMAD.MOV.U32 R20, RZ, RZ, 0x3c0885e4 ;  /* 0x3c0885e4ff147424 */ /* 0x000fe200078e00ff */
[----:B------:R0:W5:Y:S01]  /*0770*/  LDG.E R4, desc[UR6][R2.64+0x4] ;  /* 0x0000040602047981 */ /* 0x000162000c1e1900 */
[----:B------:R-:W-:Y:S01]  /*0780*/  FFMA R15, R13, R10, -0.0013887860113754868507 ;  /* 0xbab607ed0d0f7423 */ /* 0x000fe2000000000a */
[----:B------:R-:W-:Y:S01]  /*0790*/  ISETP.NE.U32.AND P0, PT, R14, 0x1, PT ;  /* 0x000000010e00780c */ /* 0x000fe20003f05070 */
[----:B------:R-:W-:Y:S01]  /*07a0*/  VIADD R0, R0, 0x1 ;  /* 0x0000000100007836 */ /* 0x000fe20000000000 */
[----:B------:R-:W-:Y:S02]  /*07b0*/  FSETP.GE.AND P2, PT, |R6|, 105615, PT ;  /* 0x47ce47800600780b */ /* 0x000fe40003f46200 */
[----:B------:R-:W-:Y:S01]  /*07c0*/  FSEL R14, R15, -0.00019574658654164522886, P0 ;  /* 0xb94d41530f0e7808 */ /* 0x000fe20000000000 */
[----:B------:R-:W-:Y:S01]  /*07d0*/  IMAD.MOV.U32 R15, RZ, RZ, 0x3e2aaaa8 ;  /* 0x3e2aaaa8ff0f7424 */ /* 0x000fe200078e00ff */
[----:B------:R-:W-:-:S02]  /*07e0*/  FSEL R20, R20, 0.041666727513074874878, !P0 ;  /* 0x3d2aaabb14147808 */ /* 0x000fc40004000000 */
[----:B------:R-:W-:Y:S02]  /*07f0*/  LOP3.LUT P1, RZ, R0, 0x2, RZ, 0xc0, !PT ;  /* 0x0000000200ff7812 */ /* 0x000fe4000782c0ff */
[----:B------:R-:W-:Y:S01]  /*0800*/  FSEL R15, -R15, -0.4999999701976776123, !P0 ;  /* 0xbeffffff0f0f7808 */ /* 0x000fe20004000100 */
[C---:B------:R-:W-:Y:S01]  /*0810*/  FFMA R14, R13.reuse, R14, R20 ;  /* 0x0000000e0d0e7223 */ /* 0x040fe20000000014 */
[----:B------:R-:W-:Y:S01]  /*0820*/  FSEL R0, R12, 1, !P0 ;  /* 0x3f8000000c007808 */ /* 0x000fe20004000000 */
[----:B------:R-:W-:Y:S02]  /*0830*/  IMAD.MOV.U32 R12, RZ, RZ, R7 ;  /* 0x000000ffff0c7224 */ /* 0x000fe400078e0007 */
[C---:B------:R-:W-:Y:S02]  /*0840*/  FFMA R14, R13.reuse, R14, R15 ;  /* 0x0000000e0d0e7223 */ /* 0x040fe4000000000f */
[----:B------:R-:W-:-:S04]  /*0850*/  FFMA R13, R13, R0, RZ ;  /* 0x000000000d0d7223 */ /* 0x000fc800000000ff */
[----:B------:R-:W-:Y:S01]  /*0860*/  FFMA R22, R13, R14, R0 ;  /* 0x0000000e0d167223 */ /* 0x000fe20000000000 */
[----:B------:R-:W-:-:S03]  /*0870*/  IMAD.MOV.U32 R0, RZ, RZ, R8 ;  /* 0x000000ffff007224 */ /* 0x000fc600078e0008 */
[----:B------:R-:W-:Y:S01]  /*0880*/  @P1 FADD R22, RZ, -R22 ;  /* 0x80000016ff161221 */ /* 0x000fe20000000000 */
[----:B0-----:R-:W-:Y:S06]  /*0890*/  @!P2 BRA `(.L_x_3) ;  /* 0x000000040070a947 */ /* 0x001fec0003800000 */
[----:B------:R-:W-:-:S13]  /*08a0*/  FSETP.NEU.AND P0, PT, |R6|, +INF , PT ;  /* 0x7f8000000600780b */ /* 0x000fda0003f0d200 */
[----:B------:R-:W-:Y:S01]  /*08b0*/  @!P0 FMUL R12, RZ, R6 ;  /* 0x00000006ff0c8220 */ /* 0x000fe20000400000 */
[----:B------:R-:W-:Y:S01]  /*08c0*/  @!P0 MOV R0, RZ ;  /* 0x000000ff00008202 */ /* 0x000fe20000000f00 */
[----:B------:R-:W-:Y:S06]  /*08d0*/  @!P0 BRA `(.L_x_3) ;  /* 0x0000000400608947 */ /* 0x000fec0003800000 */
[----:B------:R-:W-:Y:S01]  /*08e0*/  IMAD.SHL.U32 R0, R6, 0x100, RZ ;  /* 0x0000010006007824 */ /* 0x000fe200078e00ff */
[----:B------:R-:W-:Y:S01]  /*08f0*/  CS2R R20, SRZ ;  /* 0x0000000000147805 */ /* 0x000fe2000001ff00 */
[----:B------:R-:W-:Y:S01]  /*0900*/  IMAD.MOV.U32 R23, RZ, RZ, RZ ;  /* 0x000000ffff177224 */ /* 0x000fe200078e00ff */
[----:B------:R-:W0:Y:S02]  /*0910*/  LDCU.64 UR8, c[0x4][URZ] ;  /* 0x01000000ff0877ac */ /* 0x000e240008000a00 */
[----:B------:R-:W-:Y:S01]  /*0920*/  LOP3.LUT R25, R0, 0x80000000, RZ, 0xfc, !PT ;  /* 0x8000000000197812 */ /* 0x000fe200078efcff */
[----:B------:R-:W-:-:S06]  /*0930*/  UMOV UR4, URZ ;  /* 0x000000ff00047c82 */ /* 0x000fcc0008000000 */
.L_x_4:
        /* <DEDUP_REMOVED lines=13> */
[----:B------:R-:W-:-:S05]  /*0a10*/  IADD3 R0, P2, PT, R14, R21, RZ ;  /* 0x000000150e007210 */ /* 0x000fca0007f5e0ff */
[----:B------:R-:W-:Y:S01]  /*0a20*/  IMAD.X R21, R15, 0x1, R23, P2 ;  /* 0x000000010f157824 */ /* 0x000fe200010e0617 */
[----:B------:R-:W-:Y:S01]  /*0a30*/  ISETP.EQ.AND P2, PT, R20, 0x8, PT ;  /* 0x000000081400780c */ /* 0x000fe20003f42270 */
[--C-:B------:R-:W-:Y:S02]  /*0a40*/  @P0 IMAD.MOV.U32 R9, RZ, RZ, R0.reuse ;  /* 0x000000ffff090224 */ /* 0x100fe400078e0000 */
[--C-:B------:R-:W-:Y:S02]  /*0a50*/  @P1 IMAD.MOV.U32 R11, RZ, RZ, R0.reuse ;  /* 0x000000ffff0b1224 */ /* 0x100fe400078e0000 */
[--C-:B------:R-:W-:Y:S02]  /*0a60*/  @P3 IMAD.MOV.U32 R17, RZ, RZ, R0.reuse ;  /* 0x000000ffff113224 */ /* 0x100fe400078e0000 */
[--C-:B------:R-:W-:Y:S02]  /*0a70*/  @P4 IMAD.MOV.U32 R18, RZ, RZ, R0.reuse ;  /* 0x000000ffff124224 */ /* 0x100fe400078e0000 */
[----:B------:R-:W-:-:S02]  /*0a80*/  @P5 IMAD.MOV.U32 R19, RZ, RZ, R0 ;  /* 0x000000ffff135224 */ /* 0x000fc400078e0000 */
[----:B------:R-:W-:Y:S02]  /*0a90*/  VIADD R20, R20, 0x4 ;  /* 0x0000000414147836 */ /* 0x000fe40000000000 */
[----:B------:R-:W-:Y:S01]  /*0aa0*/  @P2 MOV R16, R0 ;  /* 0x0000000000102202 */ /* 0x000fe20000000f00 */
[----:B------:R-:W-:Y:S06]  /*0ab0*/  BRA.U UP0, `(.L_x_4) ;  /* 0xfffffffd00a07547 */ /* 0x000fec000b83ffff */
[----:B------:R-:W-:-:S04]  /*0ac0*/  SHF.R.U32.HI R14, RZ, 0x17, R6 ;  /* 0x00000017ff0e7819 */ /* 0x000fc80000011606 */
[C---:B------:R-:W-:Y:S02]  /*0ad0*/  LOP3.LUT R0, R14.reuse, 0xe0, RZ, 0xc0, !PT ;  /* 0x000000e00e007812 */ /* 0x040fe400078ec0ff */
[----:B------:R-:W-:-:S03]  /*0ae0*/  LOP3.LUT P6, RZ, R14, 0x1f, RZ, 0xc0, !PT ;  /* 0x0000001f0eff7812 */ /* 0x000fc600078cc0ff */
[----:B------:R-:W-:-:S05]  /*0af0*/  VIADD R0, R0, 0xffffff80 ;  /* 0xffffff8000007836 */ /* 0x000fca0000000000 */
        /* <DEDUP_REMOVED lines=8> */
[----:B------:R-:W-:Y:S01]  /*0b80*/  @P3 IMAD.MOV.U32 R0, RZ, RZ, R9 ;  /* 0x000000ffff003224 */ /* 0x000fe200078e0009 */
[C---:B------:R-:W-:Y:S01]  /*0b90*/  ISETP.EQ.AND P3, PT, R15.reuse, -0x4, PT ;  /* 0xfffffffc0f00780c */ /* 0x040fe20003f62270 */
[--C-:B------:R-:W-:Y:S01]  /*0ba0*/  @P4 IMAD.MOV.U32 R0, RZ, RZ, R11.reuse ;  /* 0x000000ffff004224 */ /* 0x100fe200078e000b */
[----:B------:R-:W-:Y:S01]  /*0bb0*/  @P4 MOV R12, R9 ;  /* 0x00000009000c4202 */ /* 0x000fe20000000f00 */
[----:B------:R-:W-:Y:S01]  /*0bc0*/  @P0 IMAD.MOV.U32 R12, RZ, RZ, R11 ;  /* 0x000000ffff0c0224 */ /* 0x000fe200078e000b */
[----:B------:R-:W-:Y:S01]  /*0bd0*/  ISETP.EQ.AND P4, PT, R15, RZ, PT ;  /* 0x000000ff0f00720c */ /* 0x000fe20003f82270 */
[--C-:B------:R-:W-:Y:S02]  /*0be0*/  @P0 IMAD.MOV.U32 R0, RZ, RZ, R16.reuse ;  /* 0x000000ffff000224 */ /* 0x100fe400078e0010 */
[----:B------:R-:W-:Y:S02]  /*0bf0*/  @P1 IMAD.MOV.U32 R12, RZ, RZ, R16 ;  /* 0x000000ffff0c1224 */ /* 0x000fe400078e0010 */
[----:B------:R-:W-:-:S02]  /*0c00*/  @P1 IMAD.MOV.U32 R0, RZ, RZ, R17 ;  /* 0x000000ffff001224 */ /* 0x000fc400078e0011 */
[----:B------:R-:W-:Y:S02]  /*0c10*/  @P2 IMAD.MOV.U32 R12, RZ, RZ, R17 ;  /* 0x000000ffff0c2224 */ /* 0x000fe400078e0011 */
[----:B------:R-:W-:Y:S01]  /*0c20*/  @P2 IMAD.MOV.U32 R0, RZ, RZ, R18 ;  /* 0x000000ffff002224 */ /* 0x000fe200078e0012 */
[----:B------:R-:W-:Y:S01]  /*0c30*/  @P3 MOV R12, R18 ;  /* 0x00000012000c3202 */ /* 0x000fe20000000f00 */
[--C-:B------:R-:W-:Y:S02]  /*0c40*/  @P3 IMAD.MOV.U32 R0, RZ, RZ, R19.reuse ;  /* 0x000000ffff003224 */ /* 0x100fe400078e0013 */
[----:B------:R-:W-:Y:S02]  /*0c50*/  @P4 IMAD.MOV.U32 R12, RZ, RZ, R19 ;  /* 0x000000ffff0c4224 */ /* 0x000fe400078e0013 */
[--C-:B------:R-:W-:Y:S02]  /*0c60*/  @P4 IMAD.MOV.U32 R0, RZ, RZ, R21.reuse ;  /* 0x000000ffff004224 */ /* 0x100fe400078e0015 */
[----:B------:R-:W-:Y:S01]  /*0c70*/  @P5 IMAD.MOV.U32 R12, RZ, RZ, R21 ;  /* 0x000000ffff0c5224 */ /* 0x000fe200078e0015 */
[----:B------:R-:W-:Y:S06]  /*0c80*/  @!P6 BRA `(.L_x_5) ;  /* 0x00000000002ce947 */ /* 0x000fec0003800000 */
[----:B------:R-:W-:Y:S01]  /*0c90*/  @P0 IMAD.MOV.U32 R13, RZ, RZ, R9 ;  /* 0x000000ffff0d0224 */ /* 0x000fe200078e0009 */
[----:B------:R-:W-:Y:S01]  /*0ca0*/  ISETP.EQ.AND P0, PT, R15, 0x8, PT ;  /* 0x000000080f00780c */ /* 0x000fe20003f02270 */
[----:B------:R-:W-:Y:S01]  /*0cb0*/  @P1 IMAD.MOV.U32 R13, RZ, RZ, R11 ;  /* 0x000000ffff0d1224 */ /* 0x000fe200078e000b */
[----:B------:R-:W-:Y:S01]  /*0cc0*/  LOP3.LUT R15, R14, 0x1f, RZ, 0xc0, !PT ;  /* 0x0000001f0e0f7812 */ /* 0x000fe200078ec0ff */
[----:B------:R-:W-:Y:S01]  /*0cd0*/  @P2 IMAD.MOV.U32 R13, RZ, RZ, R16 ;  /* 0x000000ffff0d2224 */ /* 0x000fe200078e0010 */
[----:B------:R-:W-:Y:S01]  /*0ce0*/  @P3 MOV R13, R17 ;  /* 0x00000011000d3202 */ /* 0x000fe20000000f00 */
[----:B------:R-:W-:Y:S01]  /*0cf0*/  @P4 IMAD.MOV.U32 R13, RZ, RZ, R18 ;  /* 0x000000ffff0d4224 */ /* 0x000fe200078e0012 */
[----:B------:R-:W-:Y:S01]  /*0d00*/  SHF.L.W.U32.HI R0, R12, R15, R0 ;  /* 0x0000000f0c007219 */ /* 0x000fe20000010e00 */
[----:B------:R-:W-:-:S06]  /*0d10*/  @P5 IMAD.MOV.U32 R13, RZ, RZ, R19 ;  /* 0x000000ffff0d5224 */ /* 0x000fcc00078e0013 */
[----:B------:R-:W-:-:S05]  /*0d20*/  @P0 IMAD.MOV.U32 R13, RZ, RZ, R21 ;  /* 0x000000ffff0d0224 */ /* 0x000fca00078e0015 */
[----:B------:R-:W-:-:S07]  /*0d30*/  SHF.L.W.U32.HI R12, R13, R15, R12 ;  /* 0x0000000f0d0c7219 */ /* 0x000fce0000010e0c */
.L_x_5:
        /* <DEDUP_REMOVED lines=12> */
[----:B------:R-:W-:-:S03]  /*0e00*/  ISETP.GE.AND P0, PT, R20, RZ, PT ;  /* 0x000000ff1400720c */ /* 0x000fc60003f06270 */
[----:B------:R-:W-:-:S04]  /*0e10*/  IMAD.MOV R20, RZ, RZ, -R0 ;  /* 0x000000ffff147224 */ /* 0x000fc800078e0a00 */
[----:B------:R-:W-:Y:S01]  /*0e20*/  @!P1 IMAD.MOV.U32 R0, RZ, RZ, R20 ;  /* 0x000000ffff009224 */ /* 0x000fe200078e0014 */
[----:B0-----:R-:W-:-:S10]  /*0e30*/  DMUL R14, R12, UR4 ;  /* 0x000000040c0e7c28 */ /* 0x001fd40008000000 */
[----:B------:R-:W0:Y:S02]  /*0e40*/  F2F.F32.F64 R14, R14 ;  /* 0x0000000e000e7310 */ /* 0x000e240000301000 */
[----:B0-----:R-:W-:-:S07]  /*0e50*/  FSEL R12, -R14, R14, !P0 ;  /* 0x0000000e0e0c7208 */ /* 0x001fce0004000100 */
.L_x_3:
[----:B------:R-:W-:Y:S01]  /*0e60*/  FMUL R13, R12, R12 ;  /* 0x0000000c0c0d7220 */ /* 0x000fe20000400000 */
[C---:B------:R-:W-:Y:S01]  /*0e70*/  LOP3.LUT R15, R0.reuse, 0x1, RZ, 0xc0, !PT ;  /* 0x00000001000f7812 */ /* 0x040fe200078ec0ff */
[----:B------:R-:W-:Y:S01]  /*0e80*/  IMAD.MOV.U32 R24, RZ, RZ, 0x3d2aaabb ;  /* 0x3d2aaabbff187424 */ /* 0x000fe200078e00ff */
[----:B------:R-:W-:Y:S01]  /*0e90*/  MOV R20, 0x3effffff ;  /* 0x3effffff00147802 */ /* 0x000fe20000000f00 */
[----:B------:R-:W-:Y:S01]  /*0ea0*/  FFMA R14, R13, R10, -0.0013887860113754868507 ;  /* 0xbab607ed0d0e7423 */ /* 0x000fe2000000000a */
[----:B------:R-:W-:Y:S01]  /*0eb0*/  ISETP.NE.U32.AND P0, PT, R15, 0x1, PT ;  /* 0x000000010f00780c */ /* 0x000fe20003f05070 */
[----:B------:R-:W-:Y:S01]  /*0ec0*/  IMAD.MOV.U32 R23, RZ, RZ, R8 ;  /* 0x000000ffff177224 */ /* 0x000fe200078e0008 */
[----:B------:R-:W-:Y:S02]  /*0ed0*/  LOP3.LUT P1, RZ, R0, 0x2, RZ, 0xc0, !PT ;  /* 0x0000000200ff7812 */ /* 0x000fe4000782c0ff */
[----:B------:R-:W-:Y:S02]  /*0ee0*/  FSEL R14, R14, -0.00019574658654164522886, !P0 ;  /* 0xb94d41530e0e7808 */ /* 0x000fe40004000000 */
[----:B------:R-:W-:-:S02]  /*0ef0*/  FSEL R24, R24, 0.0083327032625675201416, !P0 ;  /* 0x3c0885e418187808 */ /* 0x000fc40004000000 */
[----:B------:R-:W-:Y:S01]  /*0f00*/  FSEL R0, R12, 1, P0 ;  /* 0x3f8000000c007808 */ /* 0x000fe20000000000 */
[----:B------:R-:W-:Y:S01]  /*0f10*/  IMAD.MOV.U32 R12, RZ, RZ, R7 ;  /* 0x000000ffff0c7224 */ /* 0x000fe200078e0007 */
[----:B------:R-:W-:Y:S01]  /*0f20*/  FSEL R21, -R20, -0.16666662693023681641, !P0 ;  /* 0xbe2aaaa814157808 */ /* 0x000fe20004000100 */
[C---:B------:R-:W-:Y:S01]  /*0f30*/  FFMA R14, R13.reuse, R14, R24 ;  /* 0x0000000e0d0e7223 */ /* 0x040fe20000000018 */
[----:B------:R-:W-:Y:S01]  /*0f40*/  FSETP.GE.AND P2, PT, |R6|, 105615, PT ;  /* 0x47ce47800600780b */ /* 0x000fe20003f46200 */
[C---:B------:R-:W-:Y:S02]  /*0f50*/  FFMA R15, R13.reuse, R0, RZ ;  /* 0x000000000d0f7223 */ /* 0x040fe400000000ff */
[----:B------:R-:W-:-:S04]  /*0f60*/  FFMA R14, R13, R14, R21 ;  /* 0x0000000e0d0e7223 */ /* 0x000fc80000000015 */
[----:B------:R-:W-:-:S04]  /*0f70*/  FFMA R15, R15, R14, R0 ;  /* 0x0000000e0f0f7223 */ /* 0x000fc80000000000 */
[----:B------:R-:W-:-:S04]  /*0f80*/  @P1 FADD R15, RZ, -R15 ;  /* 0x8000000fff0f1221 */ /* 0x000fc80000000000 */
[----:B-----5:R-:W-:-:S04]  /*0f90*/  FMUL R0, R4, R15 ;  /* 0x0000000f04007220 */ /* 0x020fc80000400000 */
[----:B------:R-:W-:Y:S01]  /*0fa0*/  FFMA R21, R5, R22, -R0 ;  /* 0x0000001605157223 */ /* 0x000fe20000000800 */
[----:B------:R-:W-:Y:S06]  /*0fb0*/  @!P2 BRA `(.L_x_6) ;  /* 0x000000040070a947 */ /* 0x000fec0003800000 */
        /* <DEDUP_REMOVED lines=10> */
.L_x_7:
        /* <DEDUP_REMOVED lines=49> */
[----:B------:R-:W-:Y:S01]  /*1370*/  @P4 IMAD.MOV.U32 R12, RZ, RZ, R19 ;  /* 0x000000ffff0c4224 */ /* 0x000fe200078e0013 */
[----:B------:R-:W-:Y:S01]  /*1380*/  @P5 MOV R12, R23 ;  /* 0x00000017000c5202 */ /* 0x000fe20000000f00 */
[----:B------:R-:W-:Y:S01]  /*1390*/  @P4 IMAD.MOV.U32 R0, RZ, RZ, R23 ;  /* 0x000000ffff004224 */ /* 0x000fe200078e0017 */
[----:B------:R-:W-:Y:S06]  /*13a0*/  @!P6 BRA `(.L_x_8) ;  /* 0x00000000002ce947 */ /* 0x000fec0003800000 */
[----:B------:R-:W-:Y:S01]  /*13b0*/  @P0 IMAD.MOV.U32 R13, RZ, RZ, R9 ;  /* 0x000000ffff0d0224 */ /* 0x000fe200078e0009 */
[----:B------:R-:W-:Y:S01]  /*13c0*/  ISETP.EQ.AND P0, PT, R15, 0x8, PT ;  /* 0x000000080f00780c */ /* 0x000fe20003f02270 */
[----:B------:R-:W-:Y:S01]  /*13d0*/  @P1 IMAD.MOV.U32 R13, RZ, RZ, R11 ;  /* 0x000000ffff0d1224 */ /* 0x000fe200078e000b */
[----:B------:R-:W-:Y:S01]  /*13e0*/  LOP3.LUT R15, R14, 0x1f, RZ, 0xc0, !PT ;  /* 0x0000001f0e0f7812 */ /* 0x000fe200078ec0ff */
[----:B------:R-:W-:Y:S02]  /*13f0*/  @P2 IMAD.MOV.U32 R13, RZ, RZ, R16 ;  /* 0x000000ffff0d2224 */ /* 0x000fe400078e0010 */
[----:B------:R-:W-:Y:S01]  /*1400*/  @P3 IMAD.MOV.U32 R13, RZ, RZ, R17 ;  /* 0x000000ffff0d3224 */ /* 0x000fe200078e0011 */
[----:B------:R-:W-:Y:S01]  /*1410*/  SHF.L.W.U32.HI R0, R12, R15, R0 ;  /* 0x0000000f0c007219 */ /* 0x000fe20000010e00 */
[----:B------:R-:W-:Y:S02]  /*1420*/  @P4 IMAD.MOV.U32 R13, RZ, RZ, R18 ;  /* 0x000000ffff0d4224 */ /* 0x000fe400078e0012 */
[----:B------:R-:W-:-:S04]  /*1430*/  @P5 IMAD.MOV.U32 R13, RZ, RZ, R19 ;  /* 0x000000ffff0d5224 */ /* 0x000fc800078e0013 */
[----:B------:R-:W-:-:S04]  /*1440*/  @P0 MOV R13, R23 ;  /* 0x00000017000d0202 */ /* 0x000fc80000000f00 */
[----:B------:R-:W-:-:S07]  /*1450*/  SHF.L.W.U32.HI R12, R13, R15, R12 ;  /* 0x0000000f0d0c7219 */ /* 0x000fce0000010e0c */
.L_x_8:
        /* <DEDUP_REMOVED lines=18> */
.L_x_6:
[----:B------:R-:W-:Y:S01]  /*1580*/  FMUL R13, R12, R12 ;  /* 0x0000000c0c0d7220 */ /* 0x000fe20000400000 */
[C---:B------:R-:W-:Y:S01]  /*1590*/  LOP3.LUT R14, R23.reuse, 0x1, RZ, 0xc0, !PT ;  /* 0x00000001170e7812 */ /* 0x040fe200078ec0ff */
[----:B------:R-:W-:Y:S01]  /*15a0*/  IMAD.MOV.U32 R22, RZ, RZ, 0x3d2aaabb ;  /* 0x3d2aaabbff167424 */ /* 0x000fe200078e00ff */
[----:B------:R-:W-:Y:S01]  /*15b0*/  LOP3.LUT P1, RZ, R23, 0x2, RZ, 0xc0, !PT ;  /* 0x0000000217ff7812 */ /* 0x000fe2000782c0ff */
[----:B------:R-:W-:Y:S01]  /*15c0*/  FFMA R0, R13, R10, -0.0013887860113754868507 ;  /* 0xbab607ed0d007423 */ /* 0x000fe2000000000a */
[----:B------:R-:W-:Y:S02]  /*15d0*/  ISETP.NE.U32.AND P0, PT, R14, 0x1, PT ;  /* 0x000000010e00780c */ /* 0x000fe40003f05070 */
[----:B------:R-:W-:Y:S02]  /*15e0*/  FSETP.GE.AND P2, PT, |R6|, 105615, PT ;  /* 0x47ce47800600780b */ /* 0x000fe40003f46200 */
[----:B------:R-:W-:Y:S02]  /*15f0*/  FSEL R14, R0, -0.00019574658654164522886, !P0 ;  /* 0xb94d4153000e7808 */ /* 0x000fe40004000000 */
[----:B------:R-:W-:-:S02]  /*1600*/  FSEL R22, R22, 0.0083327032625675201416, !P0 ;  /* 0x3c0885e416167808 */ /* 0x000fc40004000000 */
[----:B------:R-:W-:Y:S02]  /*1610*/  FSEL R0, R12, 1, P0 ;  /* 0x3f8000000c007808 */ /* 0x000fe40000000000 */
[----:B------:R-:W-:Y:S01]  /*1620*/  FSEL R23, -R20, -0.16666662693023681641, !P0 ;  /* 0xbe2aaaa814177808 */ /* 0x000fe20004000100 */
[C---:B------:R-:W-:Y:S02]  /*1630*/  FFMA R14, R13.reuse, R14, R22 ;  /* 0x0000000e0d0e7223 */ /* 0x040fe40000000016 */
[C---:B------:R-:W-:Y:S02]  /*1640*/  FFMA R15, R13.reuse, R0, RZ ;  /* 0x000000000d0f7223 */ /* 0x040fe400000000ff */
[----:B------:R-:W-:-:S04]  /*1650*/  FFMA R14, R13, R14, R23 ;  /* 0x0000000e0d0e7223 */ /* 0x000fc80000000017 */
[----:B------:R-:W-:-:S04]  /*1660*/  FFMA R0, R15, R14, R0 ;  /* 0x0000000e0f007223 */ /* 0x000fc80000000000 */
[----:B------:R-:W-:-:S04]  /*1670*/  @P1 FADD R0, RZ, -R0 ;  /* 0x80000000ff001221 */ /* 0x000fc80000000000 */
[----:B------:R-:W-:Y:S01]  /*1680*/  FMUL R5, R5, R0 ;  /* 0x0000000005057220 */ /* 0x000fe20000400000 */
[----:B------:R-:W-:Y:S06]  /*1690*/  @!P2 BRA `(.L_x_9) ;  /* 0x000000040070a947 */ /* 0x000fec0003800000 */
[----:B------:R-:W-:-:S13]  /*16a0*/  FSETP.NEU.AND P0, PT, |R6|, +INF , PT ;  /* 0x7f8000000600780b */ /* 0x000fda0003f0d200 */
[----:B------:R-:W-:Y:S01]  /*16b0*/  @!P0 FMUL R7, RZ, R6 ;  /* 0x00000006ff078220 */ /* 0x000fe20000400000 */
[----:B------:R-:W-:Y:S01]  /*16c0*/  @!P0 IMAD.MOV.U32 R8, RZ, RZ, RZ ;  /* 0x000000ffff088224 */ /* 0x000fe200078e00ff */
[----:B------:R-:W-:Y:S06]  /*16d0*/  @!P0 BRA `(.L_x_9) ;  /* 0x0000000400608947 */ /* 0x000fec0003800000 */
[----:B------:R-:W-:Y:S01]  /*16e0*/  IMAD.SHL.U32 R0, R6, 0x100, RZ ;  /* 0x0000010006007824 */ /* 0x000fe200078e00ff */
[----:B------:R-:W-:Y:S01]  /*16f0*/  MOV R7, RZ ;  /* 0x000000ff00077202 */ /* 0x000fe20000000f00 */
[----:B------:R-:W-:Y:S01]  /*1700*/  IMAD.MOV.U32 R23, RZ, RZ, RZ ;  /* 0x000000ffff177224 */ /* 0x000fe200078e00ff */
[----:B------:R-:W0:Y:S01]  /*1710*/  LDCU.64 UR8, c[0x4][URZ] ;  /* 0x01000000ff0877ac */ /* 0x000e220008000a00 */
[----:B------:R-:W-:Y:S01]  /*1720*/  IMAD.MOV.U32 R8, RZ, RZ, RZ ;  /* 0x000000ffff087224 */ /* 0x000fe200078e00ff */
[----:B------:R-:W-:Y:S01]  /*1730*/  LOP3.LUT R25, R0, 0x80000000, RZ, 0xfc, !PT ;  /* 0x8000000000197812 */ /* 0x000fe200078efcff */
[----:B------:R-:W-:-:S06]  /*1740*/  UMOV UR4, URZ ;  /* 0x000000ff00047c82 */ /* 0x000fcc0008000000 */
.L_x_10:
        /* <DEDUP_REMOVED lines=11> */
[----:B------:R-:W-:-:S02]  /*1800*/  ISETP.EQ.AND P4, PT, R8, 0x10, PT ;  /* 0x000000100800780c */ /* 0x000fc40003f82270 */
[C---:B------:R-:W-:Y:S01]  /*1810*/  ISETP.EQ.AND P5, PT, R8.reuse, 0x14, PT ;  /* 0x000000140800780c */ /* 0x040fe20003fa2270 */
[----:B------:R-:W-:Y:S02]  /*1820*/  VIADD R8, R8, 0x4 ;  /* 0x0000000408087836 */ /* 0x000fe40000000000 */
[----:B--2---:R-:W-:-:S03]  /*1830*/  IMAD.WIDE.U32 R12, R12, R25, RZ ;  /* 0x000000190c0c7225 */ /* 0x004fc600078e00ff */
[----:B------:R-:W-:-:S04]  /*1840*/  IADD3 R0, P6, PT, R12, R7, RZ ;  /* 0x000000070c007210 */ /* 0x000fc80007fde0ff */
[----:B------:R-:W-:Y:S01]  /*1850*/  @P1 MOV R11, R0 ;  /* 0x00000000000b1202 */ /* 0x000fe20000000f00 */
[----:B------:R-:W-:Y:S02]  /*1860*/  IMAD.X R7, R13, 0x1, R23, P6 ;  /* 0x000000010d077824 */ /* 0x000fe400030e0617 */
[--C-:B------:R-:W-:Y:S02]  /*1870*/  @P0 IMAD.MOV.U32 R9, RZ, RZ, R0.reuse ;  /* 0x000000ffff090224 */ /* 0x100fe400078e0000 */
[--C-:B------:R-:W-:Y:S02]  /*1880*/  @P2 IMAD.MOV.U32 R16, RZ, RZ, R0.reuse ;  /* 0x000000ffff102224 */ /* 0x100fe400078e0000 */
[--C-:B------:R-:W-:Y:S02]  /*1890*/  @P3 IMAD.MOV.U32 R17, RZ, RZ, R0.reuse ;  /* 0x000000ffff113224 */ /* 0x100fe400078e0000 */
[--C-:B------:R-:W-:Y:S02]  /*18a0*/  @P4 IMAD.MOV.U32 R18, RZ, RZ, R0.reuse ;  /* 0x000000ffff124224 */ /* 0x100fe400078e0000 */
[----:B------:R-:W-:Y:S01]  /*18b0*/  @P5 IMAD.MOV.U32 R19, RZ, RZ, R0 ;  /* 0x000000ffff135224 */ /* 0x000fe200078e0000 */
[----:B------:R-:W-:Y:S06]  /*18c0*/  BRA.U UP0, `(.L_x_10) ;  /* 0xfffffffd00a07547 */ /* 0x000fec000b83ffff */
[----:B------:R-:W-:-:S04]  /*18d0*/  SHF.R.U32.HI R12, RZ, 0x17, R6 ;  /* 0x00000017ff0c7819 */ /* 0x000fc80000011606 */
[C---:B------:R-:W-:Y:S02]  /*18e0*/  LOP3.LUT R0, R12.reuse, 0xe0, RZ, 0xc0, !PT ;  /* 0x000000e00c007812 */ /* 0x040fe400078ec0ff */
[----:B------:R-:W-:-:S03]  /*18f0*/  LOP3.LUT P6, RZ, R12, 0x1f, RZ, 0xc0, !PT ;  /* 0x0000001f0cff7812 */ /* 0x000fc600078cc0ff */
[----:B------:R-:W-:-:S05]  /*1900*/  VIADD R0, R0, 0xffffff80 ;  /* 0xffffff8000007836 */ /* 0x000fca0000000000 */
[----:B------:R-:W-:-:S04]  /*1910*/  SHF.R.U32.HI R0, RZ, 0x5, R0 ;  /* 0x00000005ff007819 */ /* 0x000fc80000011600 */
[----:B------:R-:W-:-:S04]  /*1920*/  LEA R13, -R0, RZ, 0x2 ;  /* 0x000000ff000d7211 */ /* 0x000fc800078e11ff */
[C---:B------:R-:W-:Y:S02]  /*1930*/  ISETP.EQ.AND P3, PT, R13.reuse, -0x18, PT ;  /* 0xffffffe80d00780c */ /* 0x040fe40003f62270 */
[C---:B------:R-:W-:Y:S02]  /*1940*/  ISETP.EQ.AND P4, PT, R13.reuse, -0x14, PT ;  /* 0xffffffec0d00780c */ /* 0x040fe40003f82270 */
[C---:B------:R-:W-:Y:S02]  /*1950*/  ISETP.EQ.AND P2, PT, R13.reuse, -0x10, PT ;  /* 0xfffffff00d00780c */ /* 0x040fe40003f42270 */
[C---:B------:R-:W-:Y:S02]  /*1960*/  ISETP.EQ.AND P1, PT, R13.reuse, -0xc, PT ;  /* 0xfffffff40d00780c */ /* 0x040fe40003f22270 */
[C---:B------:R-:W-:Y:S02]  /*1970*/  ISETP.EQ.AND P0, PT, R13.reuse, -0x8, PT ;  /* 0xfffffff80d00780c */ /* 0x040fe40003f02270 */
[----:B------:R-:W-:-:S03]  /*1980*/  ISETP.EQ.AND P5, PT, R13, RZ, PT ;  /* 0x000000ff0d00720c */ /* 0x000fc60003fa2270 */
[--C-:B------:R-:W-:Y:S01]  /*1990*/  @P3 IMAD.MOV.U32 R0, RZ, RZ, R9.reuse ;  /* 0x000000ffff003224 */ /* 0x100fe200078e0009 */
[C---:B------:R-:W-:Y:S01]  /*19a0*/  ISETP.EQ.AND P3, PT, R13.reuse, -0x4, PT ;  /* 0xfffffffc0d00780c */ /* 0x040fe20003f62270 */
[----:B------:R-:W-:Y:S02]  /*19b0*/  @P4 IMAD.MOV.U32 R8, RZ, RZ, R9 ;  /* 0x000000ffff084224 */ /* 0x000fe400078e0009 */
[--C-:B------:R-:W-:Y:S01]  /*19c0*/  @P4 IMAD.MOV.U32 R0, RZ, RZ, R11.reuse ;  /* 0x000000ffff004224 */ /* 0x100fe200078e000b */
[----:B------:R-:W-:Y:S01]  /*19d0*/  ISETP.EQ.AND P4, PT, R13, 0x4, PT ;  /* 0x000000040d00780c */ /* 0x000fe20003f82270 */
        /* <DEDUP_REMOVED lines=13> */
[----:B------:R-:W-:Y:S01]  /*1ab0*/  LOP3.LUT R11, R12, 0x1f, RZ, 0xc0, !PT ;  /* 0x0000001f0c0b7812 */ /* 0x000fe200078ec0ff */
[----:B------:R-:W-:Y:S01]  /*1ac0*/  @P0 IMAD.MOV.U32 R9, RZ, RZ, R16 ;  /* 0x000000ffff090224 */ /* 0x000fe200078e0010 */
[----:B------:R-:W-:Y:S01]  /*1ad0*/  ISETP.EQ.AND P0, PT, R13, 0x8, PT ;  /* 0x000000080d00780c */ /* 0x000fe20003f02270 */
[----:B------:R-:W-:Y:S01]  /*1ae0*/  @P3 IMAD.MOV.U32 R9, RZ, RZ, R17 ;  /* 0x000000ffff093224 */ /* 0x000fe200078e0011 */
[----:B------:R-:W-:Y:S01]  /*1af0*/  SHF.L.W.U32.HI R0, R8, R11, R0 ;  /* 0x0000000b08007219 */ /* 0x000fe20000010e00 */
[----:B------:R-:W-:Y:S02]  /*1b00*/  @P5 IMAD.MOV.U32 R9, RZ, RZ, R18 ;  /* 0x000000ffff095224 */ /* 0x000fe400078e0012 */
[----:B------:R-:W-:-:S08]  /*1b10*/  @P4 IMAD.MOV.U32 R9, RZ, RZ, R19 ;  /* 0x000000ffff094224 */ /* 0x000fd000078e0013 */
[----:B------:R-:W-:-:S05]  /*1b20*/  @P0 IMAD.MOV.U32 R9, RZ, RZ, R7 ;  /* 0x000000ffff090224 */ /* 0x000fca00078e0007 */
[----:B------:R-:W-:-:S07]  /*1b30*/  SHF.L.W.U32.HI R8, R9, R11, R8 ;  /* 0x0000000b09087219 */ /* 0x000fce0000010e08 */
.L_x_11:
[C---:B------:R-:W-:Y:S01]  /*1b40*/  SHF.L.W.U32.HI R7, R8.reuse, 0x2, R0 ;  /* 0x0000000208077819 */ /* 0x040fe20000010e00 */
[----:B------:R-:W-:Y:S01]  /*1b50*/  UMOV UR4, 0x54442d19 ;  /* 0x54442d1900047882 */ /* 0x000fe20000000000 */
[----:B------:R-:W-:Y:S01]  /*1b60*/  SHF.L.U32 R8, R8, 0x2, RZ ;  /* 0x0000000208087819 */ /* 0x000fe200000006ff */
[----:B------:R-:W-:Y:S01]  /*1b70*/  UMOV UR5, 0x3bf921fb ;  /* 0x3bf921fb00057882 */ /* 0x000fe20000000000 */
[----:B------:R-:W-:Y:S02]  /*1b80*/  SHF.R.S32.HI R9, RZ, 0x1f, R7 ;  /* 0x0000001fff097819 */ /* 0x000fe40000011407 */
[----:B------:R-:W-:Y:S02]  /*1b90*/  ISETP.GE.AND P1, PT, R6, RZ, PT ;  /* 0x000000ff0600720c */ /* 0x000fe40003f26270 */
[C---:B------:R-:W-:Y:S02]  /*1ba0*/  LOP3.LUT R14, R9.reuse, R8, RZ, 0x3c, !PT ;  /* 0x00000008090e7212 */ /* 0x040fe400078e3cff */
[----:B------:R-:W-:-:S02]  /*1bb0*/  LOP3.LUT R15, R9, R7, RZ, 0x3c, !PT ;  /* 0x00000007090f7212 */ /* 0x000fc400078e3cff */
[----:B------:R-:W-:Y:S02]  /*1bc0*/  SHF.R.U32.HI R0, RZ, 0x1e, R0 ;  /* 0x0000001eff007819 */ /* 0x000fe40000011600 */
[----:B------:R-:W0:Y:S01]  /*1bd0*/  I2F.F64.S64 R8, R14 ;  /* 0x0000000e00087312 */ /* 0x000e220000301c00 */
[----:B------:R-:W-:-:S04]  /*1be0*/  LOP3.LUT R6, R7, R6, RZ, 0x3c, !PT ;  /* 0x0000000607067212 */ /* 0x000fc800078e3cff */
[----:B------:R-:W-:Y:S01]  /*1bf0*/  ISETP.GE.AND P0, PT, R6, RZ, PT ;  /* 0x000000ff0600720c */ /* 0x000fe20003f06270 */
[----:B0-----:R-:W-:Y:S01]  /*1c00*/  DMUL R12, R8, UR4 ;  /* 0x00000004080c7c28 */ /* 0x001fe20008000000 */
[----:B------:R-:W-:-:S05]  /*1c10*/  LEA.HI R8, R7, R0, RZ, 0x1 ;  /* 0x0000000007087211 */ /* 0x000fca00078f08ff */
[----:B------:R-:W-:-:S04]  /*1c20*/  IMAD.MOV R0, RZ, RZ, -R8 ;  /* 0x000000ffff007224 */ /* 0x000fc800078e0a08 */
[----:B------:R-:W0:Y:S01]  /*1c30*/  F2F.F32.F64 R12, R12 ;  /* 0x0000000c000c7310 */ /* 0x000e220000301000 */
[----:B------:R-:W-:Y:S01]  /*1c40*/  @!P1 IMAD.MOV.U32 R8, RZ, RZ, R0 ;  /* 0x000000ffff089224 */ /* 0x000fe200078e0000 */
[----:B0-----:R-:W-:-:S07]  /*1c50*/  FSEL R7, -R12, R12, !P0 ;  /* 0x0000000c0c077208 */ /* 0x001fce0004000100 */
.L_x_9:
[----:B------:R-:W-:Y:S01]  /*1c60*/  FMUL R9, R7, R7 ;  /* 0x0000000707097220 */ /* 0x000fe20000400000 */
[----:B------:R-:W-:Y:S01]  /*1c70*/  LOP3.LUT R0, R8, 0x1, RZ, 0xc0, !PT ;  /* 0x0000000108007812 */ /* 0x000fe200078ec0ff */
[----:B------:R-:W-:Y:S01]  /*1c80*/  IMAD.MOV.U32 R6, RZ, RZ, 0x3c0885e4 ;  /* 0x3c0885e4ff067424 */ /* 0x000fe200078e00ff */
[----:B------:R-:W-:Y:S01]  /*1c90*/  STG.E desc[UR6][R2.64], R21 ;  /* 0x0000001502007986 */ /* 0x000fe2000c101906 */
[----:B------:R-:W-:Y:S01]  /*1ca0*/  FFMA R10, R9, R10, -0.0013887860113754868507 ;  /* 0xbab607ed090a7423 */ /* 0x000fe2000000000a */
[----:B------:R-:W-:Y:S01]  /*1cb0*/  ISETP.NE.U32.AND P0, PT, R0, 0x1, PT ;  /* 0x000000010000780c */ /* 0x000fe20003f05070 */
[----:B------:R-:W-:Y:S02]  /*1cc0*/  VIADD R8, R8, 0x1 ;  /* 0x0000000108087836 */ /* 0x000fe40000000000 */
[----:B------:R-:W-:Y:S01]  /*1cd0*/  IMAD.MOV.U32 R11, RZ, RZ, 0x3e2aaaa8 ;  /* 0x3e2aaaa8ff0b7424 */ /* 0x000fe200078e00ff */
[----:B------:R-:W-:Y:S02]  /*1ce0*/  FSEL R10, R10, -0.00019574658654164522886, P0 ;  /* 0xb94d41530a0a7808 */ /* 0x000fe40000000000 */
[----:B------:R-:W-:-:S02]  /*1cf0*/  FSEL R6, R6, 0.041666727513074874878, !P0 ;  /* 0x3d2aaabb06067808 */ /* 0x000fc40004000000 */
[----:B------:R-:W-:Y:S02]  /*1d00*/  LOP3.LUT P1, RZ, R8, 0x2, RZ, 0xc0, !PT ;  /* 0x0000000208ff7812 */ /* 0x000fe4000782c0ff */
[----:B------:R-:W-:Y:S01]  /*1d10*/  FSEL R0, R7, 1, !P0 ;  /* 0x3f80000007007808 */ /* 0x000fe20004000000 */
[----:B------:R-:W-:Y:S01]  /*1d20*/  FFMA R6, R9, R10, R6 ;  /* 0x0000000a09067223 */ /* 0x000fe20000000006 */
[----:B------:R-:W-:-:S03]  /*1d30*/  FSEL R11, -R11, -0.4999999701976776123, !P0 ;  /* 0xbeffffff0b0b7808 */ /* 0x000fc60004000100 */
[C---:B------:R-:W-:Y:S02]  /*1d40*/  FFMA R7, R9.reuse, R0, RZ ;  /* 0x0000000009077223 */ /* 0x040fe400000000ff */
[----:B------:R-:W-:-:S04]  /*1d50*/  FFMA R6, R9, R6, R11 ;  /* 0x0000000609067223 */ /* 0x000fc8000000000b */
[----:B------:R-:W-:-:S04]  /*1d60*/  FFMA R0, R7, R6, R0 ;  /* 0x0000000607007223 */ /* 0x000fc80000000000 */
[----:B------:R-:W-:-:S04]  /*1d70*/  @P1 FADD R0, RZ, -R0 ;  /* 0x80000000ff001221 */ /* 0x000fc80000000000 */
[----:B------:R-:W-:-:S05]  /*1d80*/  FFMA R5, R4, R0, R5 ;  /* 0x0000000004057223 */ /* 0x000fca0000000005 */
[----:B------:R-:W-:Y:S01]  /*1d90*/  STG.E desc[UR6][R2.64+0x4], R5 ;  /* 0x0000040502007986 */ /* 0x000fe2000c101906 */
[----:B------:R-:W-:Y:S05]  /*1da0*/  EXIT ;  /* 0x000000000000794d */ /* 0x000fea0003800000 */
.L_x_12:
[----:B------:R-:W-:-:S00]  /*1db0*/  BRA `(.L_x_12) ;  /* 0xfffffffc00fc7947 */ /* 0x000fc0000383ffff */
[----:B------:R-:W-:-:S00]  /*1dc0*/  NOP ;  /* 0x0000000000007918 */ /* 0x000fc00000000000 */
        /* <DEDUP_REMOVED lines=11> */
.L_x_13:


//--------------------- .nv.global.init           --------------------------
	.section	.nv.global.init,"aw",@progbits
	.align	4
.nv.global.init:
	.type		__cudart_i2opi_f,@object
	.size		__cudart_i2opi_f,(.L_0 - __cudart_i2opi_f)
__cudart_i2opi_f:
        /*0000*/ 	.byte	0x41, 0x90, 0x43, 0x3c, 0x99, 0x95, 0x62, 0xdb, 0xc0, 0xdd, 0x34, 0xf5, 0xd1, 0x57, 0x27, 0xfc
        /*0010*/ 	.byte	0x29, 0x15, 0x44, 0x4e, 0x6e, 0x83, 0xf9, 0xa2
.L_0:


//--------------------- .nv.shared.reserved.0     --------------------------
	.section	.nv.shared.reserved.0,"aw",@nobits
	.weak		__nv_reservedSMEM_offset_0_alias
	.size		__nv_reservedSMEM_offset_0_alias, 0, 64
	.other		__nv_reservedSMEM_offset_0_alias,@"STO_CUDA_RESERVED_SHARED STV_DEFAULT"
__nv_reservedSMEM_offset_0_alias:
	.zero		0
	.zero		64


//--------------------- .nv.constant0._Z9obracanieP11WIERZCHOLEKf --------------------------
	.section	.nv.constant0._Z9obracanieP11WIERZCHOLEKf,"a",@progbits
	.sectionflags	@""
	.align	4
.nv.constant0._Z9obracanieP11WIERZCHOLEKf:
	.zero		908


//--------------------- SYMBOLS --------------------------

	.type		.nv.reservedSmem.offset0,@object
	.size		.nv.reservedSmem.offset0,0x4
